	.target	sm_90a

	.elftype	@"ET_EXEC"


//--------------------- .note.nv.tkinfo           --------------------------
	.section	.note.nv.tkinfo,"",@"SHT_NOTE"
	.sectionflags	@"SHF_NOTE_NV_TKINFO"
	.tkinfo
        /*0018*/ 	.word	0x00000002
        /*0030*/ 	.string	""
        /*0030*/ 	.string	"ptxas"
        /*0030*/ 	.string	"Cuda compilation tools, release 13.0, V13.0.88"
        /*0030*/ 	.string	"Build cuda_13.0.r13.0/compiler.36424714_0"
        /*0030*/ 	.string	"-arch sm_90a -m 64 "



//--------------------- .note.nv.cuinfo           --------------------------
	.section	.note.nv.cuinfo,"",@"SHT_NOTE"
	.sectionflags	@"SHF_NOTE_NV_CUINFO"
        /*0018*/ 	.short	0x0002
        /*001a*/ 	.short	0x005a
        /*001c*/ 	.short	0x0082
	.zero		2


//--------------------- .nv.info                  --------------------------
	.section	.nv.info,"",@"SHT_CUDA_INFO"
	.align	4


	//----- nvinfo : EIATTR_REGCOUNT
	.align		4
        /*0000*/ 	.byte	0x04, 0x2f
        /*0002*/ 	.short	(.L_12 - .L_11)
	.align		4
.L_11:
        /*0004*/ 	.word	index@(_ZN7cutlass13device_kernelIN5flash19enable_sm80_to_sm89INS1_16FlashAttnFwdSm80INS1_25CollectiveMainloopFwdSm80ILi8ELi1ELb0EN4cute5tupleIJNS5_1CILi128EEENS7_ILi48EEENS7_ILi256EEEEEELi256ENS_6half_tEfNS_4arch4Sm80ELb1ELb0ELb0ELb1ELb0ELb1ELb1ELb1EEENS1_21CollectiveEpilogueFwdINS6_IJS8_SA_S9_EEENS6_IJNS7_ILi1EEESI_SI_EEESC_SE_Li256ELb1ELb1ELb1ELb0EEENS1_36VarlenDynamicPersistentTileSchedulerILi128ELi48ELi256ELi256ELb1ELb1ELb0ELb1ELb1ELb1EEEEEEEEEvNT_6ParamsE)
        /*0008*/ 	.word	0x00000004


	//----- nvinfo : EIATTR_FRAME_SIZE
	.align		4
.L_12:
        /*000c*/ 	.byte	0x04, 0x11
        /*000e*/ 	.short	(.L_14 - .L_13)
	.align		4
.L_13:
        /*0010*/ 	.word	index@(_ZN7cutlass13device_kernelIN5flash19enable_sm80_to_sm89INS1_16FlashAttnFwdSm80INS1_25CollectiveMainloopFwdSm80ILi8ELi1ELb0EN4cute5tupleIJNS5_1CILi128EEENS7_ILi48EEENS7_ILi256EEEEEELi256ENS_6half_tEfNS_4arch4Sm80ELb1ELb0ELb0ELb1ELb0ELb1ELb1ELb1EEENS1_21CollectiveEpilogueFwdINS6_IJS8_SA_S9_EEENS6_IJNS7_ILi1EEESI_SI_EEESC_SE_Li256ELb1ELb1ELb1ELb0EEENS1_36VarlenDynamicPersistentTileSchedulerILi128ELi48ELi256ELi256ELb1ELb1ELb0ELb1ELb1ELb1EEEEEEEEEvNT_6ParamsE)
        /*0014*/ 	.word	0x00000000


	//----- nvinfo : EIATTR_REGCOUNT
	.align		4
.L_14:
        /*0018*/ 	.byte	0x04, 0x2f
        /*001a*/ 	.short	(.L_16 - .L_15)
	.align		4
.L_15:
        /*001c*/ 	.word	index@(_ZN7cutlass13device_kernelIN5flash19enable_sm80_to_sm89INS1_16FlashAttnFwdSm80INS1_25CollectiveMainloopFwdSm80ILi8ELi1ELb0EN4cute5tupleIJNS5_1CILi128EEENS7_ILi64EEENS7_ILi256EEEEEELi256ENS_6half_tEfNS_4arch4Sm80ELb1ELb0ELb0ELb1ELb0ELb0ELb1ELb1EEENS1_21CollectiveEpilogueFwdINS6_IJS8_SA_S9_EEENS6_IJNS7_ILi1EEESI_SI_EEESC_SE_Li256ELb1ELb1ELb1ELb0EEENS1_36VarlenDynamicPersistentTileSchedulerILi128ELi64ELi256ELi256ELb1ELb1ELb0ELb1ELb1ELb1EEEEEEEEEvNT_6ParamsE)
        /*0020*/ 	.word	0x00000004


	//----- nvinfo : EIATTR_FRAME_SIZE
	.align		4
.L_16:
        /*0024*/ 	.byte	0x04, 0x11
        /*0026*/ 	.short	(.L_18 - .L_17)
	.align		4
.L_17:
        /*0028*/ 	.word	index@(_ZN7cutlass13device_kernelIN5flash19enable_sm80_to_sm89INS1_16FlashAttnFwdSm80INS1_25CollectiveMainloopFwdSm80ILi8ELi1ELb0EN4cute5tupleIJNS5_1CILi128EEENS7_ILi64EEENS7_ILi256EEEEEELi256ENS_6half_tEfNS_4arch4Sm80ELb1ELb0ELb0ELb1ELb0ELb0ELb1ELb1EEENS1_21CollectiveEpilogueFwdINS6_IJS8_SA_S9_EEENS6_IJNS7_ILi1EEESI_SI_EEESC_SE_Li256ELb1ELb1ELb1ELb0EEENS1_36VarlenDynamicPersistentTileSchedulerILi128ELi64ELi256ELi256ELb1ELb1ELb0ELb1ELb1ELb1EEEEEEEEEvNT_6ParamsE)
        /*002c*/ 	.word	0x00000000


	//----- nvinfo : EIATTR_REGCOUNT
	.align		4
.L_18:
        /*0030*/ 	.byte	0x04, 0x2f
        /*0032*/ 	.short	(.L_20 - .L_19)
	.align		4
.L_19:
        /*0034*/ 	.word	index@(_ZN7cutlass13device_kernelIN5flash19enable_sm80_to_sm89INS1_16FlashAttnFwdSm80INS1_25CollectiveMainloopFwdSm80ILi8ELi1ELb0EN4cute5tupleIJNS5_1CILi128EEENS7_ILi96EEENS7_ILi256EEEEEELi256ENS_6half_tEfNS_4arch4Sm80ELb1ELb0ELb0ELb0ELb0ELb0ELb1ELb1EEENS1_21CollectiveEpilogueFwdINS6_IJS8_SA_S9_EEENS6_IJNS7_ILi1EEESI_SI_EEESC_SE_Li256ELb0ELb1ELb1ELb0EEENS1_30DynamicPersistentTileSchedulerILi256ELi256ELb1ELb1ELb0EEEEEEEEEvNT_6ParamsE)
        /*0038*/ 	.word	0x00000004


	//----- nvinfo : EIATTR_FRAME_SIZE
	.align		4
.L_20:
        /*003c*/ 	.byte	0x04, 0x11
        /*003e*/ 	.short	(.L_22 - .L_21)
	.align		4
.L_21:
        /*0040*/ 	.word	index@(_ZN7cutlass13device_kernelIN5flash19enable_sm80_to_sm89INS1_16FlashAttnFwdSm80INS1_25CollectiveMainloopFwdSm80ILi8ELi1ELb0EN4cute5tupleIJNS5_1CILi128EEENS7_ILi96EEENS7_ILi256EEEEEELi256ENS_6half_tEfNS_4arch4Sm80ELb1ELb0ELb0ELb0ELb0ELb0ELb1ELb1EEENS1_21CollectiveEpilogueFwdINS6_IJS8_SA_S9_EEENS6_IJNS7_ILi1EEESI_SI_EEESC_SE_Li256ELb0ELb1ELb1ELb0EEENS1_30DynamicPersistentTileSchedulerILi256ELi256ELb1ELb1ELb0EEEEEEEEEvNT_6ParamsE)
        /*0044*/ 	.word	0x00000000


	//----- nvinfo : EIATTR_REGCOUNT
	.align		4
.L_22:
        /*0048*/ 	.byte	0x04, 0x2f
        /*004a*/ 	.short	(.L_24 - .L_23)
	.align		4
.L_23:
        /*004c*/ 	.word	index@(_ZN7cutlass13device_kernelIN5flash19enable_sm80_to_sm89INS1_16FlashAttnFwdSm80INS1_25CollectiveMainloopFwdSm80ILi8ELi1ELb0EN4cute5tupleIJNS5_1CILi128EEENS7_ILi48EEENS7_ILi256EEEEEELi256ENS_6half_tEfNS_4arch4Sm80ELb0ELb1ELb0ELb1ELb0ELb1ELb1ELb1EEENS1_21CollectiveEpilogueFwdINS6_IJS8_SA_S9_EEENS6_IJNS7_ILi1EEESI_SI_EEESC_SE_Li256ELb1ELb1ELb1ELb0EEENS1_36VarlenDynamicPersistentTileSchedulerILi128ELi48ELi256ELi256ELb1ELb1ELb0ELb1ELb0ELb1EEEEEEEEEvNT_6ParamsE)
        /*0050*/ 	.word	0x00000004


	//----- nvinfo : EIATTR_FRAME_SIZE
	.align		4
.L_24:
        /*0054*/ 	.byte	0x04, 0x11
        /*0056*/ 	.short	(.L_26 - .L_25)
	.align		4
.L_25:
        /*0058*/ 	.word	index@(_ZN7cutlass13device_kernelIN5flash19enable_sm80_to_sm89INS1_16FlashAttnFwdSm80INS1_25CollectiveMainloopFwdSm80ILi8ELi1ELb0EN4cute5tupleIJNS5_1CILi128EEENS7_ILi48EEENS7_ILi256EEEEEELi256ENS_6half_tEfNS_4arch4Sm80ELb0ELb1ELb0ELb1ELb0ELb1ELb1ELb1EEENS1_21CollectiveEpilogueFwdINS6_IJS8_SA_S9_EEENS6_IJNS7_ILi1EEESI_SI_EEESC_SE_Li256ELb1ELb1ELb1ELb0EEENS1_36VarlenDynamicPersistentTileSchedulerILi128ELi48ELi256ELi256ELb1ELb1ELb0ELb1ELb0ELb1EEEEEEEEEvNT_6ParamsE)
        /*005c*/ 	.word	0x00000000


	//----- nvinfo : EIATTR_REGCOUNT
	.align		4
.L_26:
        /*0060*/ 	.byte	0x04, 0x2f
        /*0062*/ 	.short	(.L_28 - .L_27)
	.align		4
.L_27:
        /*0064*/ 	.word	index@(_ZN7cutlass13device_kernelIN5flash19enable_sm80_to_sm89INS1_16FlashAttnFwdSm80INS1_25CollectiveMainloopFwdSm80ILi8ELi1ELb0EN4cute5tupleIJNS5_1CILi128EEENS7_ILi64EEENS7_ILi256EEEEEELi256ENS_6half_tEfNS_4arch4Sm80ELb0ELb1ELb0ELb1ELb0ELb0ELb1ELb1EEENS1_21CollectiveEpilogueFwdINS6_IJS8_SA_S9_EEENS6_IJNS7_ILi1EEESI_SI_EEESC_SE_Li256ELb1ELb1ELb1ELb0EEENS1_36VarlenDynamicPersistentTileSchedulerILi128ELi64ELi256ELi256ELb1ELb1ELb0ELb1ELb0ELb1EEEEEEEEEvNT_6ParamsE)
        /*0068*/ 	.word	0x00000004


	//----- nvinfo : EIATTR_FRAME_SIZE
	.align		4
.L_28:
        /*006c*/ 	.byte	0x04, 0x11
        /*006e*/ 	.short	(.L_30 - .L_29)
	.align		4
.L_29:
        /*0070*/ 	.word	index@(_ZN7cutlass13device_kernelIN5flash19enable_sm80_to_sm89INS1_16FlashAttnFwdSm80INS1_25CollectiveMainloopFwdSm80ILi8ELi1ELb0EN4cute5tupleIJNS5_1CILi128EEENS7_ILi64EEENS7_ILi256EEEEEELi256ENS_6half_tEfNS_4arch4Sm80ELb0ELb1ELb0ELb1ELb0ELb0ELb1ELb1EEENS1_21CollectiveEpilogueFwdINS6_IJS8_SA_S9_EEENS6_IJNS7_ILi1EEESI_SI_EEESC_SE_Li256ELb1ELb1ELb1ELb0EEENS1_36VarlenDynamicPersistentTileSchedulerILi128ELi64ELi256ELi256ELb1ELb1ELb0ELb1ELb0ELb1EEEEEEEEEvNT_6ParamsE)
        /*0074*/ 	.word	0x00000000


	//----- nvinfo : EIATTR_REGCOUNT
	.align		4
.L_30:
        /*0078*/ 	.byte	0x04, 0x2f
        /*007a*/ 	.short	(.L_32 - .L_31)
	.align		4
.L_31:
        /*007c*/ 	.word	index@(_ZN7cutlass13device_kernelIN5flash19enable_sm80_to_sm89INS1_16FlashAttnFwdSm80INS1_25CollectiveMainloopFwdSm80ILi8ELi1ELb0EN4cute5tupleIJNS5_1CILi128EEENS7_ILi64EEENS7_ILi256EEEEEELi256ENS_6half_tEfNS_4arch4Sm80ELb0ELb1ELb0ELb0ELb0ELb0ELb1ELb1EEENS1_21CollectiveEpilogueFwdINS6_IJS8_SA_S9_EEENS6_IJNS7_ILi1EEESI_SI_EEESC_SE_Li256ELb0ELb1ELb1ELb0EEENS1_19SingleTileSchedulerILb0ELb1ELb1ELi128EEEEEEEEEvNT_6ParamsE)
        /*0080*/ 	.word	0x00000004


	//----- nvinfo : EIATTR_FRAME_SIZE
	.align		4
.L_32:
        /*0084*/ 	.byte	0x04, 0x11
        /*0086*/ 	.short	(.L_34 - .L_33)
	.align		4
.L_33:
        /*0088*/ 	.word	index@(_ZN7cutlass13device_kernelIN5flash19enable_sm80_to_sm89INS1_16FlashAttnFwdSm80INS1_25CollectiveMainloopFwdSm80ILi8ELi1ELb0EN4cute5tupleIJNS5_1CILi128EEENS7_ILi64EEENS7_ILi256EEEEEELi256ENS_6half_tEfNS_4arch4Sm80ELb0ELb1ELb0ELb0ELb0ELb0ELb1ELb1EEENS1_21CollectiveEpilogueFwdINS6_IJS8_SA_S9_EEENS6_IJNS7_ILi1EEESI_SI_EEESC_SE_Li256ELb0ELb1ELb1ELb0EEENS1_19SingleTileSchedulerILb0ELb1ELb1ELi128EEEEEEEEEvNT_6ParamsE)
        /*008c*/ 	.word	0x00000000


	//----- nvinfo : EIATTR_REGCOUNT
	.align		4
.L_34:
        /*0090*/ 	.byte	0x04, 0x2f
        /*0092*/ 	.short	(.L_36 - .L_35)
	.align		4
.L_35:
        /*0094*/ 	.word	index@(_ZN7cutlass13device_kernelIN5flash19enable_sm80_to_sm89INS1_16FlashAttnFwdSm80INS1_25CollectiveMainloopFwdSm80ILi8ELi1ELb0EN4cute5tupleIJNS5_1CILi128EEENS7_ILi48EEENS7_ILi256EEEEEELi256ENS_6half_tEfNS_4arch4Sm80ELb0ELb0ELb0ELb1ELb0ELb1ELb1ELb1EEENS1_21CollectiveEpilogueFwdINS6_IJS8_SA_S9_EEENS6_IJNS7_ILi1EEESI_SI_EEESC_SE_Li256ELb1ELb1ELb1ELb0EEENS1_36VarlenDynamicPersistentTileSchedulerILi128ELi48ELi256ELi256ELb1ELb1ELb0ELb0ELb1ELb1EEEEEEEEEvNT_6ParamsE)
        /*0098*/ 	.word	0x00000004


	//----- nvinfo : EIATTR_FRAME_SIZE
	.align		4
.L_36:
        /*009c*/ 	.byte	0x04, 0x11
        /*009e*/ 	.short	(.L_38 - .L_37)
	.align		4
.L_37:
        /*00a0*/ 	.word	index@(_ZN7cutlass13device_kernelIN5flash19enable_sm80_to_sm89INS1_16FlashAttnFwdSm80INS1_25CollectiveMainloopFwdSm80ILi8ELi1ELb0EN4cute5tupleIJNS5_1CILi128EEENS7_ILi48EEENS7_ILi256EEEEEELi256ENS_6half_tEfNS_4arch4Sm80ELb0ELb0ELb0ELb1ELb0ELb1ELb1ELb1EEENS1_21CollectiveEpilogueFwdINS6_IJS8_SA_S9_EEENS6_IJNS7_ILi1EEESI_SI_EEESC_SE_Li256ELb1ELb1ELb1ELb0EEENS1_36VarlenDynamicPersistentTileSchedulerILi128ELi48ELi256ELi256ELb1ELb1ELb0ELb0ELb1ELb1EEEEEEEEEvNT_6ParamsE)
        /*00a4*/ 	.word	0x00000000


	//----- nvinfo : EIATTR_REGCOUNT
	.align		4
.L_38:
        /*00a8*/ 	.byte	0x04, 0x2f
        /*00aa*/ 	.short	(.L_40 - .L_39)
	.align		4
.L_39:
        /*00ac*/ 	.word	index@(_ZN7cutlass13device_kernelIN5flash19enable_sm80_to_sm89INS1_16FlashAttnFwdSm80INS1_25CollectiveMainloopFwdSm80ILi8ELi1ELb0EN4cute5tupleIJNS5_1CILi128EEENS7_ILi64EEENS7_ILi256EEEEEELi256ENS_6half_tEfNS_4arch4Sm80ELb0ELb0ELb0ELb1ELb0ELb0ELb1ELb1EEENS1_21CollectiveEpilogueFwdINS6_IJS8_SA_S9_EEENS6_IJNS7_ILi1EEESI_SI_EEESC_SE_Li256ELb1ELb1ELb1ELb0EEENS1_36VarlenDynamicPersistentTileSchedulerILi128ELi64ELi256ELi256ELb1ELb1ELb0ELb0ELb1ELb1EEEEEEEEEvNT_6ParamsE)
        /*00b0*/ 	.word	0x00000004


	//----- nvinfo : EIATTR_FRAME_SIZE
	.align		4
.L_40:
        /*00b4*/ 	.byte	0x04, 0x11
        /*00b6*/ 	.short	(.L_42 - .L_41)
	.align		4
.L_41:
        /*00b8*/ 	.word	index@(_ZN7cutlass13device_kernelIN5flash19enable_sm80_to_sm89INS1_16FlashAttnFwdSm80INS1_25CollectiveMainloopFwdSm80ILi8ELi1ELb0EN4cute5tupleIJNS5_1CILi128EEENS7_ILi64EEENS7_ILi256EEEEEELi256ENS_6half_tEfNS_4arch4Sm80ELb0ELb0ELb0ELb1ELb0ELb0ELb1ELb1EEENS1_21CollectiveEpilogueFwdINS6_IJS8_SA_S9_EEENS6_IJNS7_ILi1EEESI_SI_EEESC_SE_Li256ELb1ELb1ELb1ELb0EEENS1_36VarlenDynamicPersistentTileSchedulerILi128ELi64ELi256ELi256ELb1ELb1ELb0ELb0ELb1ELb1EEEEEEEEEvNT_6ParamsE)
        /*00bc*/ 	.word	0x00000000


	//----- nvinfo : EIATTR_REGCOUNT
	.align		4
.L_42:
        /*00c0*/ 	.byte	0x04, 0x2f
        /*00c2*/ 	.short	(.L_44 - .L_43)
	.align		4
.L_43:
        /*00c4*/ 	.word	index@(_ZN7cutlass13device_kernelIN5flash19enable_sm80_to_sm89INS1_16FlashAttnFwdSm80INS1_25CollectiveMainloopFwdSm80ILi8ELi1ELb0EN4cute5tupleIJNS5_1CILi128EEENS7_ILi96EEENS7_ILi256EEEEEELi256ENS_6half_tEfNS_4arch4Sm80ELb0ELb0ELb0ELb0ELb0ELb0ELb1ELb1EEENS1_21CollectiveEpilogueFwdINS6_IJS8_SA_S9_EEENS6_IJNS7_ILi1EEESI_SI_EEESC_SE_Li256ELb0ELb1ELb1ELb0EEENS1_19SingleTileSchedulerILb0ELb1ELb1ELi128EEEEEEEEEvNT_6ParamsE)
        /*00c8*/ 	.word	0x00000004


	//----- nvinfo : EIATTR_FRAME_SIZE
	.align		4
.L_44:
        /*00cc*/ 	.byte	0x04, 0x11
        /*00ce*/ 	.short	(.L_46 - .L_45)
	.align		4
.L_45:
        /*00d0*/ 	.word	index@(_ZN7cutlass13device_kernelIN5flash19enable_sm80_to_sm89INS1_16FlashAttnFwdSm80INS1_25CollectiveMainloopFwdSm80ILi8ELi1ELb0EN4cute5tupleIJNS5_1CILi128EEENS7_ILi96EEENS7_ILi256EEEEEELi256ENS_6half_tEfNS_4arch4Sm80ELb0ELb0ELb0ELb0ELb0ELb0ELb1ELb1EEENS1_21CollectiveEpilogueFwdINS6_IJS8_SA_S9_EEENS6_IJNS7_ILi1EEESI_SI_EEESC_SE_Li256ELb0ELb1ELb1ELb0EEENS1_19SingleTileSchedulerILb0ELb1ELb1ELi128EEEEEEEEEvNT_6ParamsE)
        /*00d4*/ 	.word	0x00000000


	//----- nvinfo : EIATTR_REGCOUNT
	.align		4
.L_46:
        /*00d8*/ 	.byte	0x04, 0x2f
        /*00da*/ 	.short	(.L_48 - .L_47)
	.align		4
.L_47:
        /*00dc*/ 	.word	index@(_ZN7cutlass13device_kernelIN5flash19enable_sm80_to_sm89INS1_16FlashAttnFwdSm80INS1_25CollectiveMainloopFwdSm80ILi8ELi1ELb0EN4cute5tupleIJNS5_1CILi128EEENS7_ILi32EEENS7_ILi256EEEEEELi256ENS_6half_tEfNS_4arch4Sm80ELb1ELb0ELb0ELb1ELb0ELb1ELb1ELb1EEENS1_21CollectiveEpilogueFwdINS6_IJS8_SA_S9_EEENS6_IJNS7_ILi1EEESI_SI_EEESC_SE_Li256ELb1ELb1ELb1ELb0EEENS1_36VarlenDynamicPersistentTileSchedulerILi128ELi32ELi256ELi256ELb1ELb1ELb0ELb1ELb1ELb1EEEEEEEEEvNT_6ParamsE)
        /*00e0*/ 	.word	0x00000004


	//----- nvinfo : EIATTR_FRAME_SIZE
	.align		4
.L_48:
        /*00e4*/ 	.byte	0x04, 0x11
        /*00e6*/ 	.short	(.L_50 - .L_49)
	.align		4
.L_49:
        /*00e8*/ 	.word	index@(_ZN7cutlass13device_kernelIN5flash19enable_sm80_to_sm89INS1_16FlashAttnFwdSm80INS1_25CollectiveMainloopFwdSm80ILi8ELi1ELb0EN4cute5tupleIJNS5_1CILi128EEENS7_ILi32EEENS7_ILi256EEEEEELi256ENS_6half_tEfNS_4arch4Sm80ELb1ELb0ELb0ELb1ELb0ELb1ELb1ELb1EEENS1_21CollectiveEpilogueFwdINS6_IJS8_SA_S9_EEENS6_IJNS7_ILi1EEESI_SI_EEESC_SE_Li256ELb1ELb1ELb1ELb0EEENS1_36VarlenDynamicPersistentTileSchedulerILi128ELi32ELi256ELi256ELb1ELb1ELb0ELb1ELb1ELb1EEEEEEEEEvNT_6ParamsE)
        /*00ec*/ 	.word	0x00000000


	//----- nvinfo : EIATTR_REGCOUNT
	.align		4
.L_50:
        /*00f0*/ 	.byte	0x04, 0x2f
        /*00f2*/ 	.short	(.L_52 - .L_51)
	.align		4
.L_51:
        /*00f4*/ 	.word	index@(_ZN7cutlass13device_kernelIN5flash19enable_sm80_to_sm89INS1_16FlashAttnFwdSm80INS1_25CollectiveMainloopFwdSm80ILi8ELi1ELb1EN4cute5tupleIJNS5_1CILi128EEENS7_ILi48EEENS7_ILi256EEEEEELi256ENS_6half_tEfNS_4arch4Sm80ELb1ELb0ELb0ELb1ELb0ELb0ELb1ELb1EEENS1_21CollectiveEpilogueFwdINS6_IJS8_SA_S9_EEENS6_IJNS7_ILi1EEESI_SI_EEESC_SE_Li256ELb1ELb1ELb1ELb0EEENS1_36VarlenDynamicPersistentTileSchedulerILi128ELi48ELi256ELi256ELb1ELb1ELb0ELb1ELb1ELb1EEEEEEEEEvNT_6ParamsE)
        /*00f8*/ 	.word	0x00000004


	//----- nvinfo : EIATTR_FRAME_SIZE
	.align		4
.L_52:
        /*00fc*/ 	.byte	0x04, 0x11
        /*00fe*/ 	.short	(.L_54 - .L_53)
	.align		4
.L_53:
        /*0100*/ 	.word	index@(_ZN7cutlass13device_kernelIN5flash19enable_sm80_to_sm89INS1_16FlashAttnFwdSm80INS1_25CollectiveMainloopFwdSm80ILi8ELi1ELb1EN4cute5tupleIJNS5_1CILi128EEENS7_ILi48EEENS7_ILi256EEEEEELi256ENS_6half_tEfNS_4arch4Sm80ELb1ELb0ELb0ELb1ELb0ELb0ELb1ELb1EEENS1_21CollectiveEpilogueFwdINS6_IJS8_SA_S9_EEENS6_IJNS7_ILi1EEESI_SI_EEESC_SE_Li256ELb1ELb1ELb1ELb0EEENS1_36VarlenDynamicPersistentTileSchedulerILi128ELi48ELi256ELi256ELb1ELb1ELb0ELb1ELb1ELb1EEEEEEEEEvNT_6ParamsE)
        /*0104*/ 	.word	0x00000000


	//----- nvinfo : EIATTR_REGCOUNT
	.align		4
.L_54:
        /*0108*/ 	.byte	0x04, 0x2f
        /*010a*/ 	.short	(.L_56 - .L_55)
	.align		4
.L_55:
        /*010c*/ 	.word	index@(_ZN7cutlass13device_kernelIN5flash19enable_sm80_to_sm89INS1_16FlashAttnFwdSm80INS1_25CollectiveMainloopFwdSm80ILi8ELi1ELb1EN4cute5tupleIJNS5_1CILi128EEENS7_ILi64EEENS7_ILi256EEEEEELi256ENS_6half_tEfNS_4arch4Sm80ELb1ELb0ELb0ELb0ELb0ELb0ELb1ELb1EEENS1_21CollectiveEpilogueFwdINS6_IJS8_SA_S9_EEENS6_IJNS7_ILi1EEESI_SI_EEESC_SE_Li256ELb0ELb1ELb1ELb0EEENS1_30DynamicPersistentTileSchedulerILi256ELi256ELb1ELb1ELb0EEEEEEEEEvNT_6ParamsE)
        /*0110*/ 	.word	0x00000004


	//----- nvinfo : EIATTR_FRAME_SIZE
	.align		4
.L_56:
        /*0114*/ 	.byte	0x04, 0x11
        /*0116*/ 	.short	(.L_58 - .L_57)
	.align		4
.L_57:
        /*0118*/ 	.word	index@(_ZN7cutlass13device_kernelIN5flash19enable_sm80_to_sm89INS1_16FlashAttnFwdSm80INS1_25CollectiveMainloopFwdSm80ILi8ELi1ELb1EN4cute5tupleIJNS5_1CILi128EEENS7_ILi64EEENS7_ILi256EEEEEELi256ENS_6half_tEfNS_4arch4Sm80ELb1ELb0ELb0ELb0ELb0ELb0ELb1ELb1EEENS1_21CollectiveEpilogueFwdINS6_IJS8_SA_S9_EEENS6_IJNS7_ILi1EEESI_SI_EEESC_SE_Li256ELb0ELb1ELb1ELb0EEENS1_30DynamicPersistentTileSchedulerILi256ELi256ELb1ELb1ELb0EEEEEEEEEvNT_6ParamsE)
        /*011c*/ 	.word	0x00000000


	//----- nvinfo : EIATTR_REGCOUNT
	.align		4
.L_58:
        /*0120*/ 	.byte	0x04, 0x2f
        /*0122*/ 	.short	(.L_60 - .L_59)
	.align		4
.L_59:
        /*0124*/ 	.word	index@(_ZN7cutlass13device_kernelIN5flash19enable_sm80_to_sm89INS1_16FlashAttnFwdSm80INS1_25CollectiveMainloopFwdSm80ILi8ELi1ELb0EN4cute5tupleIJNS5_1CILi128EEENS7_ILi32EEENS7_ILi256EEEEEELi256ENS_6half_tEfNS_4arch4Sm80ELb0ELb1ELb0ELb1ELb0ELb1ELb1ELb1EEENS1_21CollectiveEpilogueFwdINS6_IJS8_SA_S9_EEENS6_IJNS7_ILi1EEESI_SI_EEESC_SE_Li256ELb1ELb1ELb1ELb0EEENS1_36VarlenDynamicPersistentTileSchedulerILi128ELi32ELi256ELi256ELb1ELb1ELb0ELb1ELb0ELb1EEEEEEEEEvNT_6ParamsE)
        /*0128*/ 	.word	0x00000004


	//----- nvinfo : EIATTR_FRAME_SIZE
	.align		4
.L_60:
        /*012c*/ 	.byte	0x04, 0x11
        /*012e*/ 	.short	(.L_62 - .L_61)
	.align		4
.L_61:
        /*0130*/ 	.word	index@(_ZN7cutlass13device_kernelIN5flash19enable_sm80_to_sm89INS1_16FlashAttnFwdSm80INS1_25CollectiveMainloopFwdSm80ILi8ELi1ELb0EN4cute5tupleIJNS5_1CILi128EEENS7_ILi32EEENS7_ILi256EEEEEELi256ENS_6half_tEfNS_4arch4Sm80ELb0ELb1ELb0ELb1ELb0ELb1ELb1ELb1EEENS1_21CollectiveEpilogueFwdINS6_IJS8_SA_S9_EEENS6_IJNS7_ILi1EEESI_SI_EEESC_SE_Li256ELb1ELb1ELb1ELb0EEENS1_36VarlenDynamicPersistentTileSchedulerILi128ELi32ELi256ELi256ELb1ELb1ELb0ELb1ELb0ELb1EEEEEEEEEvNT_6ParamsE)
        /*0134*/ 	.word	0x00000000


	//----- nvinfo : EIATTR_REGCOUNT
	.align		4
.L_62:
        /*0138*/ 	.byte	0x04, 0x2f
        /*013a*/ 	.short	(.L_64 - .L_63)
	.align		4
.L_63:
        /*013c*/ 	.word	index@(_ZN7cutlass13device_kernelIN5flash19enable_sm80_to_sm89INS1_16FlashAttnFwdSm80INS1_25CollectiveMainloopFwdSm80ILi8ELi1ELb1EN4cute5tupleIJNS5_1CILi128EEENS7_ILi48EEENS7_ILi256EEEEEELi256ENS_6half_tEfNS_4arch4Sm80ELb0ELb1ELb0ELb1ELb0ELb0ELb1ELb1EEENS1_21CollectiveEpilogueFwdINS6_IJS8_SA_S9_EEENS6_IJNS7_ILi1EEESI_SI_EEESC_SE_Li256ELb1ELb1ELb1ELb0EEENS1_36VarlenDynamicPersistentTileSchedulerILi128ELi48ELi256ELi256ELb1ELb1ELb0ELb1ELb0ELb1EEEEEEEEEvNT_6ParamsE)
        /*0140*/ 	.word	0x00000004


	//----- nvinfo : EIATTR_FRAME_SIZE
	.align		4
.L_64:
        /*0144*/ 	.byte	0x04, 0x11
        /*0146*/ 	.short	(.L_66 - .L_65)
	.align		4
.L_65:
        /*0148*/ 	.word	index@(_ZN7cutlass13device_kernelIN5flash19enable_sm80_to_sm89INS1_16FlashAttnFwdSm80INS1_25CollectiveMainloopFwdSm80ILi8ELi1ELb1EN4cute5tupleIJNS5_1CILi128EEENS7_ILi48EEENS7_ILi256EEEEEELi256ENS_6half_tEfNS_4arch4Sm80ELb0ELb1ELb0ELb1ELb0ELb0ELb1ELb1EEENS1_21CollectiveEpilogueFwdINS6_IJS8_SA_S9_EEENS6_IJNS7_ILi1EEESI_SI_EEESC_SE_Li256ELb1ELb1ELb1ELb0EEENS1_36VarlenDynamicPersistentTileSchedulerILi128ELi48ELi256ELi256ELb1ELb1ELb0ELb1ELb0ELb1EEEEEEEEEvNT_6ParamsE)
        /*014c*/ 	.word	0x00000000


	//----- nvinfo : EIATTR_REGCOUNT
	.align		4
.L_66:
        /*0150*/ 	.byte	0x04, 0x2f
        /*0152*/ 	.short	(.L_68 - .L_67)
	.align		4
.L_67:
        /*0154*/ 	.word	index@(_ZN7cutlass13device_kernelIN5flash19enable_sm80_to_sm89INS1_16FlashAttnFwdSm80INS1_25CollectiveMainloopFwdSm80ILi8ELi1ELb1EN4cute5tupleIJNS5_1CILi128EEENS7_ILi48EEENS7_ILi256EEEEEELi256ENS_6half_tEfNS_4arch4Sm80ELb0ELb1ELb0ELb0ELb0ELb0ELb1ELb1EEENS1_21CollectiveEpilogueFwdINS6_IJS8_SA_S9_EEENS6_IJNS7_ILi1EEESI_SI_EEESC_SE_Li256ELb0ELb1ELb1ELb0EEENS1_19SingleTileSchedulerILb0ELb1ELb1ELi128EEEEEEEEEvNT_6ParamsE)
        /*0158*/ 	.word	0x00000004


	//----- nvinfo : EIATTR_FRAME_SIZE
	.align		4
.L_68:
        /*015c*/ 	.byte	0x04, 0x11
        /*015e*/ 	.short	(.L_70 - .L_69)
	.align		4
.L_69:
        /*0160*/ 	.word	index@(_ZN7cutlass13device_kernelIN5flash19enable_sm80_to_sm89INS1_16FlashAttnFwdSm80INS1_25CollectiveMainloopFwdSm80ILi8ELi1ELb1EN4cute5tupleIJNS5_1CILi128EEENS7_ILi48EEENS7_ILi256EEEEEELi256ENS_6half_tEfNS_4arch4Sm80ELb0ELb1ELb0ELb0ELb0ELb0ELb1ELb1EEENS1_21CollectiveEpilogueFwdINS6_IJS8_SA_S9_EEENS6_IJNS7_ILi1EEESI_SI_EEESC_SE_Li256ELb0ELb1ELb1ELb0EEENS1_19SingleTileSchedulerILb0ELb1ELb1ELi128EEEEEEEEEvNT_6ParamsE)
        /*0164*/ 	.word	0x00000000


	//----- nvinfo : EIATTR_REGCOUNT
	.align		4
.L_70:
        /*0168*/ 	.byte	0x04, 0x2f
        /*016a*/ 	.short	(.L_72 - .L_71)
	.align		4
.L_71:
        /*016c*/ 	.word	index@(_ZN7cutlass13device_kernelIN5flash19enable_sm80_to_sm89INS1_16FlashAttnFwdSm80INS1_25CollectiveMainloopFwdSm80ILi8ELi1ELb0EN4cute5tupleIJNS5_1CILi128EEENS7_ILi32EEENS7_ILi256EEEEEELi256ENS_6half_tEfNS_4arch4Sm80ELb0ELb0ELb0ELb1ELb0ELb1ELb1ELb1EEENS1_21CollectiveEpilogueFwdINS6_IJS8_SA_S9_EEENS6_IJNS7_ILi1EEESI_SI_EEESC_SE_Li256ELb1ELb1ELb1ELb0EEENS1_36VarlenDynamicPersistentTileSchedulerILi128ELi32ELi256ELi256ELb1ELb1ELb0ELb0ELb1ELb1EEEEEEEEEvNT_6ParamsE)
        /*0170*/ 	.word	0x00000004


	//----- nvinfo : EIATTR_FRAME_SIZE
	.align		4
.L_72:
        /*0174*/ 	.byte	0x04, 0x11
        /*0176*/ 	.short	(.L_74 - .L_73)
	.align		4
.L_73:
        /*0178*/ 	.word	index@(_ZN7cutlass13device_kernelIN5flash19enable_sm80_to_sm89INS1_16FlashAttnFwdSm80INS1_25CollectiveMainloopFwdSm80ILi8ELi1ELb0EN4cute5tupleIJNS5_1CILi128EEENS7_ILi32EEENS7_ILi256EEEEEELi256ENS_6half_tEfNS_4arch4Sm80ELb0ELb0ELb0ELb1ELb0ELb1ELb1ELb1EEENS1_21CollectiveEpilogueFwdINS6_IJS8_SA_S9_EEENS6_IJNS7_ILi1EEESI_SI_EEESC_SE_Li256ELb1ELb1ELb1ELb0EEENS1_36VarlenDynamicPersistentTileSchedulerILi128ELi32ELi256ELi256ELb1ELb1ELb0ELb0ELb1ELb1EEEEEEEEEvNT_6ParamsE)
        /*017c*/ 	.word	0x00000000


	//----- nvinfo : EIATTR_REGCOUNT
	.align		4
.L_74:
        /*0180*/ 	.byte	0x04, 0x2f
        /*0182*/ 	.short	(.L_76 - .L_75)
	.align		4
.L_75:
        /*0184*/ 	.word	index@(_ZN7cutlass13device_kernelIN5flash19enable_sm80_to_sm89INS1_16FlashAttnFwdSm80INS1_25CollectiveMainloopFwdSm80ILi8ELi1ELb1EN4cute5tupleIJNS5_1CILi128EEENS7_ILi48EEENS7_ILi256EEEEEELi256ENS_6half_tEfNS_4arch4Sm80ELb0ELb0ELb0ELb1ELb0ELb0ELb1ELb1EEENS1_21CollectiveEpilogueFwdINS6_IJS8_SA_S9_EEENS6_IJNS7_ILi1EEESI_SI_EEESC_SE_Li256ELb1ELb1ELb1ELb0EEENS1_36VarlenDynamicPersistentTileSchedulerILi128ELi48ELi256ELi256ELb1ELb1ELb0ELb0ELb1ELb1EEEEEEEEEvNT_6ParamsE)
        /*0188*/ 	.word	0x00000004


	//----- nvinfo : EIATTR_FRAME_SIZE
	.align		4
.L_76:
        /*018c*/ 	.byte	0x04, 0x11
        /*018e*/ 	.short	(.L_78 - .L_77)
	.align		4
.L_77:
        /*0190*/ 	.word	index@(_ZN7cutlass13device_kernelIN5flash19enable_sm80_to_sm89INS1_16FlashAttnFwdSm80INS1_25CollectiveMainloopFwdSm80ILi8ELi1ELb1EN4cute5tupleIJNS5_1CILi128EEENS7_ILi48EEENS7_ILi256EEEEEELi256ENS_6half_tEfNS_4arch4Sm80ELb0ELb0ELb0ELb1ELb0ELb0ELb1ELb1EEENS1_21CollectiveEpilogueFwdINS6_IJS8_SA_S9_EEENS6_IJNS7_ILi1EEESI_SI_EEESC_SE_Li256ELb1ELb1ELb1ELb0EEENS1_36VarlenDynamicPersistentTileSchedulerILi128ELi48ELi256ELi256ELb1ELb1ELb0ELb0ELb1ELb1EEEEEEEEEvNT_6ParamsE)
        /*0194*/ 	.word	0x00000000


	//----- nvinfo : EIATTR_REGCOUNT
	.align		4
.L_78:
        /*0198*/ 	.byte	0x04, 0x2f
        /*019a*/ 	.short	(.L_80 - .L_79)
	.align		4
.L_79:
        /*019c*/ 	.word	index@(_ZN7cutlass13device_kernelIN5flash19enable_sm80_to_sm89INS1_16FlashAttnFwdSm80INS1_25CollectiveMainloopFwdSm80ILi8ELi1ELb1EN4cute5tupleIJNS5_1CILi128EEENS7_ILi64EEENS7_ILi256EEEEEELi256ENS_6half_tEfNS_4arch4Sm80ELb0ELb0ELb0ELb0ELb0ELb0ELb1ELb1EEENS1_21CollectiveEpilogueFwdINS6_IJS8_SA_S9_EEENS6_IJNS7_ILi1EEESI_SI_EEESC_SE_Li256ELb0ELb1ELb1ELb0EEENS1_19SingleTileSchedulerILb0ELb1ELb1ELi128EEEEEEEEEvNT_6ParamsE)
        /*01a0*/ 	.word	0x00000004


	//----- nvinfo : EIATTR_FRAME_SIZE
	.align		4
.L_80:
        /*01a4*/ 	.byte	0x04, 0x11
        /*01a6*/ 	.short	(.L_82 - .L_81)
	.align		4
.L_81:
        /*01a8*/ 	.word	index@(_ZN7cutlass13device_kernelIN5flash19enable_sm80_to_sm89INS1_16FlashAttnFwdSm80INS1_25CollectiveMainloopFwdSm80ILi8ELi1ELb1EN4cute5tupleIJNS5_1CILi128EEENS7_ILi64EEENS7_ILi256EEEEEELi256ENS_6half_tEfNS_4arch4Sm80ELb0ELb0ELb0ELb0ELb0ELb0ELb1ELb1EEENS1_21CollectiveEpilogueFwdINS6_IJS8_SA_S9_EEENS6_IJNS7_ILi1EEESI_SI_EEESC_SE_Li256ELb0ELb1ELb1ELb0EEENS1_19SingleTileSchedulerILb0ELb1ELb1ELi128EEEEEEEEEvNT_6ParamsE)
        /*01ac*/ 	.word	0x00000000


	//----- nvinfo : EIATTR_MIN_STACK_SIZE
	.align		4
.L_82:
        /*01b0*/ 	.byte	0x04, 0x12
        /*01b2*/ 	.short	(.L_84 - .L_83)
	.align		4
.L_83:
        /*01b4*/ 	.word	index@(_ZN7cutlass13device_kernelIN5flash19enable_sm80_to_sm89INS1_16FlashAttnFwdSm80INS1_25CollectiveMainloopFwdSm80ILi8ELi1ELb1EN4cute5tupleIJNS5_1CILi128EEENS7_ILi64EEENS7_ILi256EEEEEELi256ENS_6half_tEfNS_4arch4Sm80ELb0ELb0ELb0ELb0ELb0ELb0ELb1ELb1EEENS1_21CollectiveEpilogueFwdINS6_IJS8_SA_S9_EEENS6_IJNS7_ILi1EEESI_SI_EEESC_SE_Li256ELb0ELb1ELb1ELb0EEENS1_19SingleTileSchedulerILb0ELb1ELb1ELi128EEEEEEEEEvNT_6ParamsE)
        /*01b8*/ 	.word	0x00000000


	//----- nvinfo : EIATTR_MIN_STACK_SIZE
	.align		4
.L_84:
        /*01bc*/ 	.byte	0x04, 0x12
        /*01be*/ 	.short	(.L_86 - .L_85)
	.align		4
.L_85:
        /*01c0*/ 	.word	index@(_ZN7cutlass13device_kernelIN5flash19enable_sm80_to_sm89INS1_16FlashAttnFwdSm80INS1_25CollectiveMainloopFwdSm80ILi8ELi1ELb1EN4cute5tupleIJNS5_1CILi128EEENS7_ILi48EEENS7_ILi256EEEEEELi256ENS_6half_tEfNS_4arch4Sm80ELb0ELb0ELb0ELb1ELb0ELb0ELb1ELb1EEENS1_21CollectiveEpilogueFwdINS6_IJS8_SA_S9_EEENS6_IJNS7_ILi1EEESI_SI_EEESC_SE_Li256ELb1ELb1ELb1ELb0EEENS1_36VarlenDynamicPersistentTileSchedulerILi128ELi48ELi256ELi256ELb1ELb1ELb0ELb0ELb1ELb1EEEEEEEEEvNT_6ParamsE)
        /*01c4*/ 	.word	0x00000000


	//----- nvinfo : EIATTR_MIN_STACK_SIZE
	.align		4
.L_86:
        /*01c8*/ 	.byte	0x04, 0x12
        /*01ca*/ 	.short	(.L_88 - .L_87)
	.align		4
.L_87:
        /*01cc*/ 	.word	index@(_ZN7cutlass13device_kernelIN5flash19enable_sm80_to_sm89INS1_16FlashAttnFwdSm80INS1_25CollectiveMainloopFwdSm80ILi8ELi1ELb0EN4cute5tupleIJNS5_1CILi128EEENS7_ILi32EEENS7_ILi256EEEEEELi256ENS_6half_tEfNS_4arch4Sm80ELb0ELb0ELb0ELb1ELb0ELb1ELb1ELb1EEENS1_21CollectiveEpilogueFwdINS6_IJS8_SA_S9_EEENS6_IJNS7_ILi1EEESI_SI_EEESC_SE_Li256ELb1ELb1ELb1ELb0EEENS1_36VarlenDynamicPersistentTileSchedulerILi128ELi32ELi256ELi256ELb1ELb1ELb0ELb0ELb1ELb1EEEEEEEEEvNT_6ParamsE)
        /*01d0*/ 	.word	0x00000000


	//----- nvinfo : EIATTR_MIN_STACK_SIZE
	.align		4
.L_88:
        /*01d4*/ 	.byte	0x04, 0x12
        /*01d6*/ 	.short	(.L_90 - .L_89)
	.align		4
.L_89:
        /*01d8*/ 	.word	index@(_ZN7cutlass13device_kernelIN5flash19enable_sm80_to_sm89INS1_16FlashAttnFwdSm80INS1_25CollectiveMainloopFwdSm80ILi8ELi1ELb1EN4cute5tupleIJNS5_1CILi128EEENS7_ILi48EEENS7_ILi256EEEEEELi256ENS_6half_tEfNS_4arch4Sm80ELb0ELb1ELb0ELb0ELb0ELb0ELb1ELb1EEENS1_21CollectiveEpilogueFwdINS6_IJS8_SA_S9_EEENS6_IJNS7_ILi1EEESI_SI_EEESC_SE_Li256ELb0ELb1ELb1ELb0EEENS1_19SingleTileSchedulerILb0ELb1ELb1ELi128EEEEEEEEEvNT_6ParamsE)
        /*01dc*/ 	.word	0x00000000


	//----- nvinfo : EIATTR_MIN_STACK_SIZE
	.align		4
.L_90:
        /*01e0*/ 	.byte	0x04, 0x12
        /*01e2*/ 	.short	(.L_92 - .L_91)
	.align		4
.L_91:
        /*01e4*/ 	.word	index@(_ZN7cutlass13device_kernelIN5flash19enable_sm80_to_sm89INS1_16FlashAttnFwdSm80INS1_25CollectiveMainloopFwdSm80ILi8ELi1ELb1EN4cute5tupleIJNS5_1CILi128EEENS7_ILi48EEENS7_ILi256EEEEEELi256ENS_6half_tEfNS_4arch4Sm80ELb0ELb1ELb0ELb1ELb0ELb0ELb1ELb1EEENS1_21CollectiveEpilogueFwdINS6_IJS8_SA_S9_EEENS6_IJNS7_ILi1EEESI_SI_EEESC_SE_Li256ELb1ELb1ELb1ELb0EEENS1_36VarlenDynamicPersistentTileSchedulerILi128ELi48ELi256ELi256ELb1ELb1ELb0ELb1ELb0ELb1EEEEEEEEEvNT_6ParamsE)
        /*01e8*/ 	.word	0x00000000


	//----- nvinfo : EIATTR_MIN_STACK_SIZE
	.align		4
.L_92:
        /*01ec*/ 	.byte	0x04, 0x12
        /*01ee*/ 	.short	(.L_94 - .L_93)
	.align		4
.L_93:
        /*01f0*/ 	.word	index@(_ZN7cutlass13device_kernelIN5flash19enable_sm80_to_sm89INS1_16FlashAttnFwdSm80INS1_25CollectiveMainloopFwdSm80ILi8ELi1ELb0EN4cute5tupleIJNS5_1CILi128EEENS7_ILi32EEENS7_ILi256EEEEEELi256ENS_6half_tEfNS_4arch4Sm80ELb0ELb1ELb0ELb1ELb0ELb1ELb1ELb1EEENS1_21CollectiveEpilogueFwdINS6_IJS8_SA_S9_EEENS6_IJNS7_ILi1EEESI_SI_EEESC_SE_Li256ELb1ELb1ELb1ELb0EEENS1_36VarlenDynamicPersistentTileSchedulerILi128ELi32ELi256ELi256ELb1ELb1ELb0ELb1ELb0ELb1EEEEEEEEEvNT_6ParamsE)
        /*01f4*/ 	.word	0x00000000


	//----- nvinfo : EIATTR_MIN_STACK_SIZE
	.align		4
.L_94:
        /*01f8*/ 	.byte	0x04, 0x12
        /*01fa*/ 	.short	(.L_96 - .L_95)
	.align		4
.L_95:
        /*01fc*/ 	.word	index@(_ZN7cutlass13device_kernelIN5flash19enable_sm80_to_sm89INS1_16FlashAttnFwdSm80INS1_25CollectiveMainloopFwdSm80ILi8ELi1ELb1EN4cute5tupleIJNS5_1CILi128EEENS7_ILi64EEENS7_ILi256EEEEEELi256ENS_6half_tEfNS_4arch4Sm80ELb1ELb0ELb0ELb0ELb0ELb0ELb1ELb1EEENS1_21CollectiveEpilogueFwdINS6_IJS8_SA_S9_EEENS6_IJNS7_ILi1EEESI_SI_EEESC_SE_Li256ELb0ELb1ELb1ELb0EEENS1_30DynamicPersistentTileSchedulerILi256ELi256ELb1ELb1ELb0EEEEEEEEEvNT_6ParamsE)
        /*0200*/ 	.word	0x00000000


	//----- nvinfo : EIATTR_MIN_STACK_SIZE
	.align		4
.L_96:
        /*0204*/ 	.byte	0x04, 0x12
        /*0206*/ 	.short	(.L_98 - .L_97)
	.align		4
.L_97:
        /*0208*/ 	.word	index@(_ZN7cutlass13device_kernelIN5flash19enable_sm80_to_sm89INS1_16FlashAttnFwdSm80INS1_25CollectiveMainloopFwdSm80ILi8ELi1ELb1EN4cute5tupleIJNS5_1CILi128EEENS7_ILi48EEENS7_ILi256EEEEEELi256ENS_6half_tEfNS_4arch4Sm80ELb1ELb0ELb0ELb1ELb0ELb0ELb1ELb1EEENS1_21CollectiveEpilogueFwdINS6_IJS8_SA_S9_EEENS6_IJNS7_ILi1EEESI_SI_EEESC_SE_Li256ELb1ELb1ELb1ELb0EEENS1_36VarlenDynamicPersistentTileSchedulerILi128ELi48ELi256ELi256ELb1ELb1ELb0ELb1ELb1ELb1EEEEEEEEEvNT_6ParamsE)
        /*020c*/ 	.word	0x00000000


	//----- nvinfo : EIATTR_MIN_STACK_SIZE
	.align		4
.L_98:
        /*0210*/ 	.byte	0x04, 0x12
        /*0212*/ 	.short	(.L_100 - .L_99)
	.align		4
.L_99:
        /*0214*/ 	.word	index@(_ZN7cutlass13device_kernelIN5flash19enable_sm80_to_sm89INS1_16FlashAttnFwdSm80INS1_25CollectiveMainloopFwdSm80ILi8ELi1ELb0EN4cute5tupleIJNS5_1CILi128EEENS7_ILi32EEENS7_ILi256EEEEEELi256ENS_6half_tEfNS_4arch4Sm80ELb1ELb0ELb0ELb1ELb0ELb1ELb1ELb1EEENS1_21CollectiveEpilogueFwdINS6_IJS8_SA_S9_EEENS6_IJNS7_ILi1EEESI_SI_EEESC_SE_Li256ELb1ELb1ELb1ELb0EEENS1_36VarlenDynamicPersistentTileSchedulerILi128ELi32ELi256ELi256ELb1ELb1ELb0ELb1ELb1ELb1EEEEEEEEEvNT_6ParamsE)
        /*0218*/ 	.word	0x00000000


	//----- nvinfo : EIATTR_MIN_STACK_SIZE
	.align		4
.L_100:
        /*021c*/ 	.byte	0x04, 0x12
        /*021e*/ 	.short	(.L_102 - .L_101)
	.align		4
.L_101:
        /*0220*/ 	.word	index@(_ZN7cutlass13device_kernelIN5flash19enable_sm80_to_sm89INS1_16FlashAttnFwdSm80INS1_25CollectiveMainloopFwdSm80ILi8ELi1ELb0EN4cute5tupleIJNS5_1CILi128EEENS7_ILi96EEENS7_ILi256EEEEEELi256ENS_6half_tEfNS_4arch4Sm80ELb0ELb0ELb0ELb0ELb0ELb0ELb1ELb1EEENS1_21CollectiveEpilogueFwdINS6_IJS8_SA_S9_EEENS6_IJNS7_ILi1EEESI_SI_EEESC_SE_Li256ELb0ELb1ELb1ELb0EEENS1_19SingleTileSchedulerILb0ELb1ELb1ELi128EEEEEEEEEvNT_6ParamsE)
        /*0224*/ 	.word	0x00000000


	//----- nvinfo : EIATTR_MIN_STACK_SIZE
	.align		4
.L_102:
        /*0228*/ 	.byte	0x04, 0x12
        /*022a*/ 	.short	(.L_104 - .L_103)
	.align		4
.L_103:
        /*022c*/ 	.word	index@(_ZN7cutlass13device_kernelIN5flash19enable_sm80_to_sm89INS1_16FlashAttnFwdSm80INS1_25CollectiveMainloopFwdSm80ILi8ELi1ELb0EN4cute5tupleIJNS5_1CILi128EEENS7_ILi64EEENS7_ILi256EEEEEELi256ENS_6half_tEfNS_4arch4Sm80ELb0ELb0ELb0ELb1ELb0ELb0ELb1ELb1EEENS1_21CollectiveEpilogueFwdINS6_IJS8_SA_S9_EEENS6_IJNS7_ILi1EEESI_SI_EEESC_SE_Li256ELb1ELb1ELb1ELb0EEENS1_36VarlenDynamicPersistentTileSchedulerILi128ELi64ELi256ELi256ELb1ELb1ELb0ELb0ELb1ELb1EEEEEEEEEvNT_6ParamsE)
        /*0230*/ 	.word	0x00000000


	//----- nvinfo : EIATTR_MIN_STACK_SIZE
	.align		4
.L_104:
        /*0234*/ 	.byte	0x04, 0x12
        /*0236*/ 	.short	(.L_106 - .L_105)
	.align		4
.L_105:
        /*0238*/ 	.word	index@(_ZN7cutlass13device_kernelIN5flash19enable_sm80_to_sm89INS1_16FlashAttnFwdSm80INS1_25CollectiveMainloopFwdSm80ILi8ELi1ELb0EN4cute5tupleIJNS5_1CILi128EEENS7_ILi48EEENS7_ILi256EEEEEELi256ENS_6half_tEfNS_4arch4Sm80ELb0ELb0ELb0ELb1ELb0ELb1ELb1ELb1EEENS1_21CollectiveEpilogueFwdINS6_IJS8_SA_S9_EEENS6_IJNS7_ILi1EEESI_SI_EEESC_SE_Li256ELb1ELb1ELb1ELb0EEENS1_36VarlenDynamicPersistentTileSchedulerILi128ELi48ELi256ELi256ELb1ELb1ELb0ELb0ELb1ELb1EEEEEEEEEvNT_6ParamsE)
        /*023c*/ 	.word	0x00000000


	//----- nvinfo : EIATTR_MIN_STACK_SIZE
	.align		4
.L_106:
        /*0240*/ 	.byte	0x04, 0x12
        /*0242*/ 	.short	(.L_108 - .L_107)
	.align		4
.L_107:
        /*0244*/ 	.word	index@(_ZN7cutlass13device_kernelIN5flash19enable_sm80_to_sm89INS1_16FlashAttnFwdSm80INS1_25CollectiveMainloopFwdSm80ILi8ELi1ELb0EN4cute5tupleIJNS5_1CILi128EEENS7_ILi64EEENS7_ILi256EEEEEELi256ENS_6half_tEfNS_4arch4Sm80ELb0ELb1ELb0ELb0ELb0ELb0ELb1ELb1EEENS1_21CollectiveEpilogueFwdINS6_IJS8_SA_S9_EEENS6_IJNS7_ILi1EEESI_SI_EEESC_SE_Li256ELb0ELb1ELb1ELb0EEENS1_19SingleTileSchedulerILb0ELb1ELb1ELi128EEEEEEEEEvNT_6ParamsE)
        /*0248*/ 	.word	0x00000000


	//----- nvinfo : EIATTR_MIN_STACK_SIZE
	.align		4
.L_108:
        /*024c*/ 	.byte	0x04, 0x12
        /*024e*/ 	.short	(.L_110 - .L_109)
	.align		4
.L_109:
        /*0250*/ 	.word	index@(_ZN7cutlass13device_kernelIN5flash19enable_sm80_to_sm89INS1_16FlashAttnFwdSm80INS1_25CollectiveMainloopFwdSm80ILi8ELi1ELb0EN4cute5tupleIJNS5_1CILi128EEENS7_ILi64EEENS7_ILi256EEEEEELi256ENS_6half_tEfNS_4arch4Sm80ELb0ELb1ELb0ELb1ELb0ELb0ELb1ELb1EEENS1_21CollectiveEpilogueFwdINS6_IJS8_SA_S9_EEENS6_IJNS7_ILi1EEESI_SI_EEESC_SE_Li256ELb1ELb1ELb1ELb0EEENS1_36VarlenDynamicPersistentTileSchedulerILi128ELi64ELi256ELi256ELb1ELb1ELb0ELb1ELb0ELb1EEEEEEEEEvNT_6ParamsE)
        /*0254*/ 	.word	0x00000000


	//----- nvinfo : EIATTR_MIN_STACK_SIZE
	.align		4
.L_110:
        /*0258*/ 	.byte	0x04, 0x12
        /*025a*/ 	.short	(.L_112 - .L_111)
	.align		4
.L_111:
        /*025c*/ 	.word	index@(_ZN7cutlass13device_kernelIN5flash19enable_sm80_to_sm89INS1_16FlashAttnFwdSm80INS1_25CollectiveMainloopFwdSm80ILi8ELi1ELb0EN4cute5tupleIJNS5_1CILi128EEENS7_ILi48EEENS7_ILi256EEEEEELi256ENS_6half_tEfNS_4arch4Sm80ELb0ELb1ELb0ELb1ELb0ELb1ELb1ELb1EEENS1_21CollectiveEpilogueFwdINS6_IJS8_SA_S9_EEENS6_IJNS7_ILi1EEESI_SI_EEESC_SE_Li256ELb1ELb1ELb1ELb0EEENS1_36VarlenDynamicPersistentTileSchedulerILi128ELi48ELi256ELi256ELb1ELb1ELb0ELb1ELb0ELb1EEEEEEEEEvNT_6ParamsE)
        /*0260*/ 	.word	0x00000000


	//----- nvinfo : EIATTR_MIN_STACK_SIZE
	.align		4
.L_112:
        /*0264*/ 	.byte	0x04, 0x12
        /*0266*/ 	.short	(.L_114 - .L_113)
	.align		4
.L_113:
        /*0268*/ 	.word	index@(_ZN7cutlass13device_kernelIN5flash19enable_sm80_to_sm89INS1_16FlashAttnFwdSm80INS1_25CollectiveMainloopFwdSm80ILi8ELi1ELb0EN4cute5tupleIJNS5_1CILi128EEENS7_ILi96EEENS7_ILi256EEEEEELi256ENS_6half_tEfNS_4arch4Sm80ELb1ELb0ELb0ELb0ELb0ELb0ELb1ELb1EEENS1_21CollectiveEpilogueFwdINS6_IJS8_SA_S9_EEENS6_IJNS7_ILi1EEESI_SI_EEESC_SE_Li256ELb0ELb1ELb1ELb0EEENS1_30DynamicPersistentTileSchedulerILi256ELi256ELb1ELb1ELb0EEEEEEEEEvNT_6ParamsE)
        /*026c*/ 	.word	0x00000000


	//----- nvinfo : EIATTR_MIN_STACK_SIZE
	.align		4
.L_114:
        /*0270*/ 	.byte	0x04, 0x12
        /*0272*/ 	.short	(.L_116 - .L_115)
	.align		4
.L_115:
        /*0274*/ 	.word	index@(_ZN7cutlass13device_kernelIN5flash19enable_sm80_to_sm89INS1_16FlashAttnFwdSm80INS1_25CollectiveMainloopFwdSm80ILi8ELi1ELb0EN4cute5tupleIJNS5_1CILi128EEENS7_ILi64EEENS7_ILi256EEEEEELi256ENS_6half_tEfNS_4arch4Sm80ELb1ELb0ELb0ELb1ELb0ELb0ELb1ELb1EEENS1_21CollectiveEpilogueFwdINS6_IJS8_SA_S9_EEENS6_IJNS7_ILi1EEESI_SI_EEESC_SE_Li256ELb1ELb1ELb1ELb0EEENS1_36VarlenDynamicPersistentTileSchedulerILi128ELi64ELi256ELi256ELb1ELb1ELb0ELb1ELb1ELb1EEEEEEEEEvNT_6ParamsE)
        /*0278*/ 	.word	0x00000000


	//----- nvinfo : EIATTR_MIN_STACK_SIZE
	.align		4
.L_116:
        /*027c*/ 	.byte	0x04, 0x12
        /*027e*/ 	.short	(.L_118 - .L_117)
	.align		4
.L_117:
        /*0280*/ 	.word	index@(_ZN7cutlass13device_kernelIN5flash19enable_sm80_to_sm89INS1_16FlashAttnFwdSm80INS1_25CollectiveMainloopFwdSm80ILi8ELi1ELb0EN4cute5tupleIJNS5_1CILi128EEENS7_ILi48EEENS7_ILi256EEEEEELi256ENS_6half_tEfNS_4arch4Sm80ELb1ELb0ELb0ELb1ELb0ELb1ELb1ELb1EEENS1_21CollectiveEpilogueFwdINS6_IJS8_SA_S9_EEENS6_IJNS7_ILi1EEESI_SI_EEESC_SE_Li256ELb1ELb1ELb1ELb0EEENS1_36VarlenDynamicPersistentTileSchedulerILi128ELi48ELi256ELi256ELb1ELb1ELb0ELb1ELb1ELb1EEEEEEEEEvNT_6ParamsE)
        /*0284*/ 	.word	0x00000000
.L_118:


//--------------------- .nv.compat                --------------------------
	.section	.nv.compat,"",@"SHT_CUDA_COMPAT_INFO"
	.align	4
        /*0000*/ 	.byte	0x02, 0x09, 0x01, 0x00, 0x02, 0x02, 0x01, 0x00, 0x02, 0x05, 0x05, 0x00, 0x03, 0x07, 0x01, 0x01
        /*0010*/ 	.byte	0x02, 0x03, 0x00, 0x00, 0x02, 0x06, 0x01, 0x00, 0x04, 0x0b, 0x08, 0x00, 0x00, 0x00, 0x00, 0x00
        /*0020*/ 	.byte	0x00, 0x00, 0x00, 0x00


//--------------------- .nv.info._ZN7cutlass13device_kernelIN5flash19enable_sm80_to_sm89INS1_16FlashAttnFwdSm80INS1_25CollectiveMainloopFwdSm80ILi8ELi1ELb1EN4cute5tupleIJNS5_1CILi128EEENS7_ILi64EEENS7_ILi256EEEEEELi256ENS_6half_tEfNS_4arch4Sm80ELb0ELb0ELb0ELb0ELb0ELb0ELb1ELb1EEENS1_21CollectiveEpilogueFwdINS6_IJS8_SA_S9_EEENS6_IJNS7_ILi1EEESI_SI_EEESC_SE_Li256ELb0ELb1ELb1ELb0EEENS1_19SingleTileSchedulerILb0ELb1ELb1ELi128EEEEEEEEEvNT_6ParamsE --------------------------
	.section	.nv.info._ZN7cutlass13device_kernelIN5flash19enable_sm80_to_sm89INS1_16FlashAttnFwdSm80INS1_25CollectiveMainloopFwdSm80ILi8ELi1ELb1EN4cute5tupleIJNS5_1CILi128EEENS7_ILi64EEENS7_ILi256EEEEEELi256ENS_6half_tEfNS_4arch4Sm80ELb0ELb0ELb0ELb0ELb0ELb0ELb1ELb1EEENS1_21CollectiveEpilogueFwdINS6_IJS8_SA_S9_EEENS6_IJNS7_ILi1EEESI_SI_EEESC_SE_Li256ELb0ELb1ELb1ELb0EEENS1_19SingleTileSchedulerILb0ELb1ELb1ELi128EEEEEEEEEvNT_6ParamsE,"",@"SHT_CUDA_INFO"
	.sectionflags	@""
	.align	4


	//----- nvinfo : EIATTR_CUDA_API_VERSION
	.align		4
        /*0000*/ 	.byte	0x04, 0x37
        /*0002*/ 	.short	(.L_120 - .L_119)
.L_119:
        /*0004*/ 	.word	0x00000082


	//----- nvinfo : EIATTR_KPARAM_INFO
	.align		4
.L_120:
        /*0008*/ 	.byte	0x04, 0x17
        /*000a*/ 	.short	(.L_122 - .L_121)
.L_121:
        /*000c*/ 	.word	0x00000000
        /*0010*/ 	.short	0x0000
        /*0012*/ 	.short	0x0000
        /*0014*/ 	.byte	0x00, 0xf0, 0x61, 0x10


	//----- nvinfo : EIATTR_SPARSE_MMA_MASK
	.align		4
.L_122:
        /*0018*/ 	.byte	0x03, 0x50
        /*001a*/ 	.short	0x0000


	//----- nvinfo : EIATTR_MAXREG_COUNT
	.align		4
        /*001c*/ 	.byte	0x03, 0x1b
        /*001e*/ 	.short	0x00ff


	//----- nvinfo : EIATTR_MERCURY_ISA_VERSION
	.align		4
        /*0020*/ 	.byte	0x03, 0x5f
        /*0022*/ 	.short	0x0101


	//----- nvinfo : EIATTR_EXIT_INSTR_OFFSETS
	.align		4
        /*0024*/ 	.byte	0x04, 0x1c
        /*0026*/ 	.short	(.L_124 - .L_123)


	//   ....[0]....
.L_123:
        /*0028*/ 	.word	0x00000010


	//----- nvinfo : EIATTR_MAX_THREADS
	.align		4
.L_124:
        /*002c*/ 	.byte	0x04, 0x05
        /*002e*/ 	.short	(.L_126 - .L_125)
.L_125:
        /*0030*/ 	.word	0x00000100
        /*0034*/ 	.word	0x00000001
        /*0038*/ 	.word	0x00000001


	//----- nvinfo : EIATTR_CBANK_PARAM_SIZE
	.align		4
.L_126:
        /*003c*/ 	.byte	0x03, 0x19
        /*003e*/ 	.short	0x0418


	//----- nvinfo : EIATTR_PARAM_CBANK
	.align		4
        /*0040*/ 	.byte	0x04, 0x0a
        /*0042*/ 	.short	(.L_128 - .L_127)
	.align		4
.L_127:
        /*0044*/ 	.word	index@(.nv.constant0._ZN7cutlass13device_kernelIN5flash19enable_sm80_to_sm89INS1_16FlashAttnFwdSm80INS1_25CollectiveMainloopFwdSm80ILi8ELi1ELb1EN4cute5tupleIJNS5_1CILi128EEENS7_ILi64EEENS7_ILi256EEEEEELi256ENS_6half_tEfNS_4arch4Sm80ELb0ELb0ELb0ELb0ELb0ELb0ELb1ELb1EEENS1_21CollectiveEpilogueFwdINS6_IJS8_SA_S9_EEENS6_IJNS7_ILi1EEESI_SI_EEESC_SE_Li256ELb0ELb1ELb1ELb0EEENS1_19SingleTileSchedulerILb0ELb1ELb1ELi128EEEEEEEEEvNT_6ParamsE)
        /*0048*/ 	.short	0x0210
        /*004a*/ 	.short	0x0418


	//----- nvinfo : EIATTR_SW_WAR
	.align		4
.L_128:
        /*004c*/ 	.byte	0x04, 0x36
        /*004e*/ 	.short	(.L_130 - .L_129)
.L_129:
        /*0050*/ 	.word	0x00000008
.L_130:


//--------------------- .nv.info._ZN7cutlass13device_kernelIN5flash19enable_sm80_to_sm89INS1_16FlashAttnFwdSm80INS1_25CollectiveMainloopFwdSm80ILi8ELi1ELb1EN4cute5tupleIJNS5_1CILi128EEENS7_ILi48EEENS7_ILi256EEEEEELi256ENS_6half_tEfNS_4arch4Sm80ELb0ELb0ELb0ELb1ELb0ELb0ELb1ELb1EEENS1_21CollectiveEpilogueFwdINS6_IJS8_SA_S9_EEENS6_IJNS7_ILi1EEESI_SI_EEESC_SE_Li256ELb1ELb1ELb1ELb0EEENS1_36VarlenDynamicPersistentTileSchedulerILi128ELi48ELi256ELi256ELb1ELb1ELb0ELb0ELb1ELb1EEEEEEEEEvNT_6ParamsE --------------------------
	.section	.nv.info._ZN7cutlass13device_kernelIN5flash19enable_sm80_to_sm89INS1_16FlashAttnFwdSm80INS1_25CollectiveMainloopFwdSm80ILi8ELi1ELb1EN4cute5tupleIJNS5_1CILi128EEENS7_ILi48EEENS7_ILi256EEEEEELi256ENS_6half_tEfNS_4arch4Sm80ELb0ELb0ELb0ELb1ELb0ELb0ELb1ELb1EEENS1_21CollectiveEpilogueFwdINS6_IJS8_SA_S9_EEENS6_IJNS7_ILi1EEESI_SI_EEESC_SE_Li256ELb1ELb1ELb1ELb0EEENS1_36VarlenDynamicPersistentTileSchedulerILi128ELi48ELi256ELi256ELb1ELb1ELb0ELb0ELb1ELb1EEEEEEEEEvNT_6ParamsE,"",@"SHT_CUDA_INFO"
	.sectionflags	@""
	.align	4


	//----- nvinfo : EIATTR_CUDA_API_VERSION
	.align		4
        /*0000*/ 	.byte	0x04, 0x37
        /*0002*/ 	.short	(.L_132 - .L_131)
.L_131:
        /*0004*/ 	.word	0x00000082


	//----- nvinfo : EIATTR_KPARAM_INFO
	.align		4
.L_132:
        /*0008*/ 	.byte	0x04, 0x17
        /*000a*/ 	.short	(.L_134 - .L_133)
.L_133:
        /*000c*/ 	.word	0x00000000
        /*0010*/ 	.short	0x0000
        /*0012*/ 	.short	0x0000
        /*0014*/ 	.byte	0x00, 0xf0, 0xe1, 0x10


	//----- nvinfo : EIATTR_SPARSE_MMA_MASK
	.align		4
.L_134:
        /*0018*/ 	.byte	0x03, 0x50
        /*001a*/ 	.short	0x0000


	//----- nvinfo : EIATTR_MAXREG_COUNT
	.align		4
        /*001c*/ 	.byte	0x03, 0x1b
        /*001e*/ 	.short	0x00ff


	//----- nvinfo : EIATTR_MERCURY_ISA_VERSION
	.align		4
        /*0020*/ 	.byte	0x03, 0x5f
        /*0022*/ 	.short	0x0101


	//----- nvinfo : EIATTR_EXIT_INSTR_OFFSETS
	.align		4
        /*0024*/ 	.byte	0x04, 0x1c
        /*0026*/ 	.short	(.L_136 - .L_135)


	//   ....[0]....
.L_135:
        /*0028*/ 	.word	0x00000010


	//----- nvinfo : EIATTR_MAX_THREADS
	.align		4
.L_136:
        /*002c*/ 	.byte	0x04, 0x05
        /*002e*/ 	.short	(.L_138 - .L_137)
.L_137:
        /*0030*/ 	.word	0x00000100
        /*0034*/ 	.word	0x00000001
        /*0038*/ 	.word	0x00000001


	//----- nvinfo : EIATTR_CBANK_PARAM_SIZE
	.align		4
.L_138:
        /*003c*/ 	.byte	0x03, 0x19
        /*003e*/ 	.short	0x0438


	//----- nvinfo : EIATTR_PARAM_CBANK
	.align		4
        /*0040*/ 	.byte	0x04, 0x0a
        /*0042*/ 	.short	(.L_140 - .L_139)
	.align		4
.L_139:
        /*0044*/ 	.word	index@(.nv.constant0._ZN7cutlass13device_kernelIN5flash19enable_sm80_to_sm89INS1_16FlashAttnFwdSm80INS1_25CollectiveMainloopFwdSm80ILi8ELi1ELb1EN4cute5tupleIJNS5_1CILi128EEENS7_ILi48EEENS7_ILi256EEEEEELi256ENS_6half_tEfNS_4arch4Sm80ELb0ELb0ELb0ELb1ELb0ELb0ELb1ELb1EEENS1_21CollectiveEpilogueFwdINS6_IJS8_SA_S9_EEENS6_IJNS7_ILi1EEESI_SI_EEESC_SE_Li256ELb1ELb1ELb1ELb0EEENS1_36VarlenDynamicPersistentTileSchedulerILi128ELi48ELi256ELi256ELb1ELb1ELb0ELb0ELb1ELb1EEEEEEEEEvNT_6ParamsE)
        /*0048*/ 	.short	0x0210
        /*004a*/ 	.short	0x0438


	//----- nvinfo : EIATTR_SW_WAR
	.align		4
.L_140:
        /*004c*/ 	.byte	0x04, 0x36
        /*004e*/ 	.short	(.L_142 - .L_141)
.L_141:
        /*0050*/ 	.word	0x00000008
.L_142:


//--------------------- .nv.info._ZN7cutlass13device_kernelIN5flash19enable_sm80_to_sm89INS1_16FlashAttnFwdSm80INS1_25CollectiveMainloopFwdSm80ILi8ELi1ELb0EN4cute5tupleIJNS5_1CILi128EEENS7_ILi32EEENS7_ILi256EEEEEELi256ENS_6half_tEfNS_4arch4Sm80ELb0ELb0ELb0ELb1ELb0ELb1ELb1ELb1EEENS1_21CollectiveEpilogueFwdINS6_IJS8_SA_S9_EEENS6_IJNS7_ILi1EEESI_SI_EEESC_SE_Li256ELb1ELb1ELb1ELb0EEENS1_36VarlenDynamicPersistentTileSchedulerILi128ELi32ELi256ELi256ELb1ELb1ELb0ELb0ELb1ELb1EEEEEEEEEvNT_6ParamsE --------------------------
	.section	.nv.info._ZN7cutlass13device_kernelIN5flash19enable_sm80_to_sm89INS1_16FlashAttnFwdSm80INS1_25CollectiveMainloopFwdSm80ILi8ELi1ELb0EN4cute5tupleIJNS5_1CILi128EEENS7_ILi32EEENS7_ILi256EEEEEELi256ENS_6half_tEfNS_4arch4Sm80ELb0ELb0ELb0ELb1ELb0ELb1ELb1ELb1EEENS1_21CollectiveEpilogueFwdINS6_IJS8_SA_S9_EEENS6_IJNS7_ILi1EEESI_SI_EEESC_SE_Li256ELb1ELb1ELb1ELb0EEENS1_36VarlenDynamicPersistentTileSchedulerILi128ELi32ELi256ELi256ELb1ELb1ELb0ELb0ELb1ELb1EEEEEEEEEvNT_6ParamsE,"",@"SHT_CUDA_INFO"
	.sectionflags	@""
	.align	4


	//----- nvinfo : EIATTR_CUDA_API_VERSION
	.align		4
        /*0000*/ 	.byte	0x04, 0x37
        /*0002*/ 	.short	(.L_144 - .L_143)
.L_143:
        /*0004*/ 	.word	0x00000082


	//----- nvinfo : EIATTR_KPARAM_INFO
	.align		4
.L_144:
        /*0008*/ 	.byte	0x04, 0x17
        /*000a*/ 	.short	(.L_146 - .L_145)
.L_145:
        /*000c*/ 	.word	0x00000000
        /*0010*/ 	.short	0x0000
        /*0012*/ 	.short	0x0000
        /*0014*/ 	.byte	0x00, 0xf0, 0xe1, 0x10


	//----- nvinfo : EIATTR_SPARSE_MMA_MASK
	.align		4
.L_146:
        /*0018*/ 	.byte	0x03, 0x50
        /*001a*/ 	.short	0x0000


	//----- nvinfo : EIATTR_MAXREG_COUNT
	.align		4
        /*001c*/ 	.byte	0x03, 0x1b
        /*001e*/ 	.short	0x00ff


	//----- nvinfo : EIATTR_MERCURY_ISA_VERSION
	.align		4
        /*0020*/ 	.byte	0x03, 0x5f
        /*0022*/ 	.short	0x0101


	//----- nvinfo : EIATTR_EXIT_INSTR_OFFSETS
	.align		4
        /*0024*/ 	.byte	0x04, 0x1c
        /*0026*/ 	.short	(.L_148 - .L_147)


	//   ....[0]....
.L_147:
        /*0028*/ 	.word	0x00000010


	//----- nvinfo : EIATTR_MAX_THREADS
	.align		4
.L_148:
        /*002c*/ 	.byte	0x04, 0x05
        /*002e*/ 	.short	(.L_150 - .L_149)
.L_149:
        /*0030*/ 	.word	0x00000100
        /*0034*/ 	.word	0x00000001
        /*0038*/ 	.word	0x00000001


	//----- nvinfo : EIATTR_CBANK_PARAM_SIZE
	.align		4
.L_150:
        /*003c*/ 	.byte	0x03, 0x19
        /*003e*/ 	.short	0x0438


	//----- nvinfo : EIATTR_PARAM_CBANK
	.align		4
        /*0040*/ 	.byte	0x04, 0x0a
        /*0042*/ 	.short	(.L_152 - .L_151)
	.align		4
.L_151:
        /*0044*/ 	.word	index@(.nv.constant0._ZN7cutlass13device_kernelIN5flash19enable_sm80_to_sm89INS1_16FlashAttnFwdSm80INS1_25CollectiveMainloopFwdSm80ILi8ELi1ELb0EN4cute5tupleIJNS5_1CILi128EEENS7_ILi32EEENS7_ILi256EEEEEELi256ENS_6half_tEfNS_4arch4Sm80ELb0ELb0ELb0ELb1ELb0ELb1ELb1ELb1EEENS1_21CollectiveEpilogueFwdINS6_IJS8_SA_S9_EEENS6_IJNS7_ILi1EEESI_SI_EEESC_SE_Li256ELb1ELb1ELb1ELb0EEENS1_36VarlenDynamicPersistentTileSchedulerILi128ELi32ELi256ELi256ELb1ELb1ELb0ELb0ELb1ELb1EEEEEEEEEvNT_6ParamsE)
        /*0048*/ 	.short	0x0210
        /*004a*/ 	.short	0x0438


	//----- nvinfo : EIATTR_SW_WAR
	.align		4
.L_152:
        /*004c*/ 	.byte	0x04, 0x36
        /*004e*/ 	.short	(.L_154 - .L_153)
.L_153:
        /*0050*/ 	.word	0x00000008
.L_154:


//--------------------- .nv.info._ZN7cutlass13device_kernelIN5flash19enable_sm80_to_sm89INS1_16FlashAttnFwdSm80INS1_25CollectiveMainloopFwdSm80ILi8ELi1ELb1EN4cute5tupleIJNS5_1CILi128EEENS7_ILi48EEENS7_ILi256EEEEEELi256ENS_6half_tEfNS_4arch4Sm80ELb0ELb1ELb0ELb0ELb0ELb0ELb1ELb1EEENS1_21CollectiveEpilogueFwdINS6_IJS8_SA_S9_EEENS6_IJNS7_ILi1EEESI_SI_EEESC_SE_Li256ELb0ELb1ELb1ELb0EEENS1_19SingleTileSchedulerILb0ELb1ELb1ELi128EEEEEEEEEvNT_6ParamsE --------------------------
	.section	.nv.info._ZN7cutlass13device_kernelIN5flash19enable_sm80_to_sm89INS1_16FlashAttnFwdSm80INS1_25CollectiveMainloopFwdSm80ILi8ELi1ELb1EN4cute5tupleIJNS5_1CILi128EEENS7_ILi48EEENS7_ILi256EEEEEELi256ENS_6half_tEfNS_4arch4Sm80ELb0ELb1ELb0ELb0ELb0ELb0ELb1ELb1EEENS1_21CollectiveEpilogueFwdINS6_IJS8_SA_S9_EEENS6_IJNS7_ILi1EEESI_SI_EEESC_SE_Li256ELb0ELb1ELb1ELb0EEENS1_19SingleTileSchedulerILb0ELb1ELb1ELi128EEEEEEEEEvNT_6ParamsE,"",@"SHT_CUDA_INFO"
	.sectionflags	@""
	.align	4


	//----- nvinfo : EIATTR_CUDA_API_VERSION
	.align		4
        /*0000*/ 	.byte	0x04, 0x37
        /*0002*/ 	.short	(.L_156 - .L_155)
.L_155:
        /*0004*/ 	.word	0x00000082


	//----- nvinfo : EIATTR_KPARAM_INFO
	.align		4
.L_156:
        /*0008*/ 	.byte	0x04, 0x17
        /*000a*/ 	.short	(.L_158 - .L_157)
.L_157:
        /*000c*/ 	.word	0x00000000
        /*0010*/ 	.short	0x0000
        /*0012*/ 	.short	0x0000
        /*0014*/ 	.byte	0x00, 0xf0, 0x61, 0x10


	//----- nvinfo : EIATTR_SPARSE_MMA_MASK
	.align		4
.L_158:
        /*0018*/ 	.byte	0x03, 0x50
        /*001a*/ 	.short	0x0000


	//----- nvinfo : EIATTR_MAXREG_COUNT
	.align		4
        /*001c*/ 	.byte	0x03, 0x1b
        /*001e*/ 	.short	0x00ff


	//----- nvinfo : EIATTR_MERCURY_ISA_VERSION
	.align		4
        /*0020*/ 	.byte	0x03, 0x5f
        /*0022*/ 	.short	0x0101


	//----- nvinfo : EIATTR_EXIT_INSTR_OFFSETS
	.align		4
        /*0024*/ 	.byte	0x04, 0x1c
        /*0026*/ 	.short	(.L_160 - .L_159)


	//   ....[0]....
.L_159:
        /*0028*/ 	.word	0x00000010


	//----- nvinfo : EIATTR_MAX_THREADS
	.align		4
.L_160:
        /*002c*/ 	.byte	0x04, 0x05
        /*002e*/ 	.short	(.L_162 - .L_161)
.L_161:
        /*0030*/ 	.word	0x00000100
        /*0034*/ 	.word	0x00000001
        /*0038*/ 	.word	0x00000001


	//----- nvinfo : EIATTR_CBANK_PARAM_SIZE
	.align		4
.L_162:
        /*003c*/ 	.byte	0x03, 0x19
        /*003e*/ 	.short	0x0418


	//----- nvinfo : EIATTR_PARAM_CBANK
	.align		4
        /*0040*/ 	.byte	0x04, 0x0a
        /*0042*/ 	.short	(.L_164 - .L_163)
	.align		4
.L_163:
        /*0044*/ 	.word	index@(.nv.constant0._ZN7cutlass13device_kernelIN5flash19enable_sm80_to_sm89INS1_16FlashAttnFwdSm80INS1_25CollectiveMainloopFwdSm80ILi8ELi1ELb1EN4cute5tupleIJNS5_1CILi128EEENS7_ILi48EEENS7_ILi256EEEEEELi256ENS_6half_tEfNS_4arch4Sm80ELb0ELb1ELb0ELb0ELb0ELb0ELb1ELb1EEENS1_21CollectiveEpilogueFwdINS6_IJS8_SA_S9_EEENS6_IJNS7_ILi1EEESI_SI_EEESC_SE_Li256ELb0ELb1ELb1ELb0EEENS1_19SingleTileSchedulerILb0ELb1ELb1ELi128EEEEEEEEEvNT_6ParamsE)
        /*0048*/ 	.short	0x0210
        /*004a*/ 	.short	0x0418


	//----- nvinfo : EIATTR_SW_WAR
	.align		4
.L_164:
        /*004c*/ 	.byte	0x04, 0x36
        /*004e*/ 	.short	(.L_166 - .L_165)
.L_165:
        /*0050*/ 	.word	0x00000008
.L_166:


//--------------------- .nv.info._ZN7cutlass13device_kernelIN5flash19enable_sm80_to_sm89INS1_16FlashAttnFwdSm80INS1_25CollectiveMainloopFwdSm80ILi8ELi1ELb1EN4cute5tupleIJNS5_1CILi128EEENS7_ILi48EEENS7_ILi256EEEEEELi256ENS_6half_tEfNS_4arch4Sm80ELb0ELb1ELb0ELb1ELb0ELb0ELb1ELb1EEENS1_21CollectiveEpilogueFwdINS6_IJS8_SA_S9_EEENS6_IJNS7_ILi1EEESI_SI_EEESC_SE_Li256ELb1ELb1ELb1ELb0EEENS1_36VarlenDynamicPersistentTileSchedulerILi128ELi48ELi256ELi256ELb1ELb1ELb0ELb1ELb0ELb1EEEEEEEEEvNT_6ParamsE --------------------------
	.section	.nv.info._ZN7cutlass13device_kernelIN5flash19enable_sm80_to_sm89INS1_16FlashAttnFwdSm80INS1_25CollectiveMainloopFwdSm80ILi8ELi1ELb1EN4cute5tupleIJNS5_1CILi128EEENS7_ILi48EEENS7_ILi256EEEEEELi256ENS_6half_tEfNS_4arch4Sm80ELb0ELb1ELb0ELb1ELb0ELb0ELb1ELb1EEENS1_21CollectiveEpilogueFwdINS6_IJS8_SA_S9_EEENS6_IJNS7_ILi1EEESI_SI_EEESC_SE_Li256ELb1ELb1ELb1ELb0EEENS1_36VarlenDynamicPersistentTileSchedulerILi128ELi48ELi256ELi256ELb1ELb1ELb0ELb1ELb0ELb1EEEEEEEEEvNT_6ParamsE,"",@"SHT_CUDA_INFO"
	.sectionflags	@""
	.align	4


	//----- nvinfo : EIATTR_CUDA_API_VERSION
	.align		4
        /*0000*/ 	.byte	0x04, 0x37
        /*0002*/ 	.short	(.L_168 - .L_167)
.L_167:
        /*0004*/ 	.word	0x00000082


	//----- nvinfo : EIATTR_KPARAM_INFO
	.align		4
.L_168:
        /*0008*/ 	.byte	0x04, 0x17
        /*000a*/ 	.short	(.L_170 - .L_169)
.L_169:
        /*000c*/ 	.word	0x00000000
        /*0010*/ 	.short	0x0000
        /*0012*/ 	.short	0x0000
        /*0014*/ 	.byte	0x00, 0xf0, 0xe1, 0x10


	//----- nvinfo : EIATTR_SPARSE_MMA_MASK
	.align		4
.L_170:
        /*0018*/ 	.byte	0x03, 0x50
        /*001a*/ 	.short	0x0000


	//----- nvinfo : EIATTR_MAXREG_COUNT
	.align		4
        /*001c*/ 	.byte	0x03, 0x1b
        /*001e*/ 	.short	0x00ff


	//----- nvinfo : EIATTR_MERCURY_ISA_VERSION
	.align		4
        /*0020*/ 	.byte	0x03, 0x5f
        /*0022*/ 	.short	0x0101


	//----- nvinfo : EIATTR_EXIT_INSTR_OFFSETS
	.align		4
        /*0024*/ 	.byte	0x04, 0x1c
        /*0026*/ 	.short	(.L_172 - .L_171)


	//   ....[0]....
.L_171:
        /*0028*/ 	.word	0x00000010


	//----- nvinfo : EIATTR_MAX_THREADS
	.align		4
.L_172:
        /*002c*/ 	.byte	0x04, 0x05
        /*002e*/ 	.short	(.L_174 - .L_173)
.L_173:
        /*0030*/ 	.word	0x00000100
        /*0034*/ 	.word	0x00000001
        /*0038*/ 	.word	0x00000001


	//----- nvinfo : EIATTR_CBANK_PARAM_SIZE
	.align		4
.L_174:
        /*003c*/ 	.byte	0x03, 0x19
        /*003e*/ 	.short	0x0438


	//----- nvinfo : EIATTR_PARAM_CBANK
	.align		4
        /*0040*/ 	.byte	0x04, 0x0a
        /*0042*/ 	.short	(.L_176 - .L_175)
	.align		4
.L_175:
        /*0044*/ 	.word	index@(.nv.constant0._ZN7cutlass13device_kernelIN5flash19enable_sm80_to_sm89INS1_16FlashAttnFwdSm80INS1_25CollectiveMainloopFwdSm80ILi8ELi1ELb1EN4cute5tupleIJNS5_1CILi128EEENS7_ILi48EEENS7_ILi256EEEEEELi256ENS_6half_tEfNS_4arch4Sm80ELb0ELb1ELb0ELb1ELb0ELb0ELb1ELb1EEENS1_21CollectiveEpilogueFwdINS6_IJS8_SA_S9_EEENS6_IJNS7_ILi1EEESI_SI_EEESC_SE_Li256ELb1ELb1ELb1ELb0EEENS1_36VarlenDynamicPersistentTileSchedulerILi128ELi48ELi256ELi256ELb1ELb1ELb0ELb1ELb0ELb1EEEEEEEEEvNT_6ParamsE)
        /*0048*/ 	.short	0x0210
        /*004a*/ 	.short	0x0438


	//----- nvinfo : EIATTR_SW_WAR
	.align		4
.L_176:
        /*004c*/ 	.byte	0x04, 0x36
        /*004e*/ 	.short	(.L_178 - .L_177)
.L_177:
        /*0050*/ 	.word	0x00000008
.L_178:


//--------------------- .nv.info._ZN7cutlass13device_kernelIN5flash19enable_sm80_to_sm89INS1_16FlashAttnFwdSm80INS1_25CollectiveMainloopFwdSm80ILi8ELi1ELb0EN4cute5tupleIJNS5_1CILi128EEENS7_ILi32EEENS7_ILi256EEEEEELi256ENS_6half_tEfNS_4arch4Sm80ELb0ELb1ELb0ELb1ELb0ELb1ELb1ELb1EEENS1_21CollectiveEpilogueFwdINS6_IJS8_SA_S9_EEENS6_IJNS7_ILi1EEESI_SI_EEESC_SE_Li256ELb1ELb1ELb1ELb0EEENS1_36VarlenDynamicPersistentTileSchedulerILi128ELi32ELi256ELi256ELb1ELb1ELb0ELb1ELb0ELb1EEEEEEEEEvNT_6ParamsE --------------------------
	.section	.nv.info._ZN7cutlass13device_kernelIN5flash19enable_sm80_to_sm89INS1_16FlashAttnFwdSm80INS1_25CollectiveMainloopFwdSm80ILi8ELi1ELb0EN4cute5tupleIJNS5_1CILi128EEENS7_ILi32EEENS7_ILi256EEEEEELi256ENS_6half_tEfNS_4arch4Sm80ELb0ELb1ELb0ELb1ELb0ELb1ELb1ELb1EEENS1_21CollectiveEpilogueFwdINS6_IJS8_SA_S9_EEENS6_IJNS7_ILi1EEESI_SI_EEESC_SE_Li256ELb1ELb1ELb1ELb0EEENS1_36VarlenDynamicPersistentTileSchedulerILi128ELi32ELi256ELi256ELb1ELb1ELb0ELb1ELb0ELb1EEEEEEEEEvNT_6ParamsE,"",@"SHT_CUDA_INFO"
	.sectionflags	@""
	.align	4


	//----- nvinfo : EIATTR_CUDA_API_VERSION
	.align		4
        /*0000*/ 	.byte	0x04, 0x37
        /*0002*/ 	.short	(.L_180 - .L_179)
.L_179:
        /*0004*/ 	.word	0x00000082


	//----- nvinfo : EIATTR_KPARAM_INFO
	.align		4
.L_180:
        /*0008*/ 	.byte	0x04, 0x17
        /*000a*/ 	.short	(.L_182 - .L_181)
.L_181:
        /*000c*/ 	.word	0x00000000
        /*0010*/ 	.short	0x0000
        /*0012*/ 	.short	0x0000
        /*0014*/ 	.byte	0x00, 0xf0, 0xe1, 0x10


	//----- nvinfo : EIATTR_SPARSE_MMA_MASK
	.align		4
.L_182:
        /*0018*/ 	.byte	0x03, 0x50
        /*001a*/ 	.short	0x0000


	//----- nvinfo : EIATTR_MAXREG_COUNT
	.align		4
        /*001c*/ 	.byte	0x03, 0x1b
        /*001e*/ 	.short	0x00ff


	//----- nvinfo : EIATTR_MERCURY_ISA_VERSION
	.align		4
        /*0020*/ 	.byte	0x03, 0x5f
        /*0022*/ 	.short	0x0101


	//----- nvinfo : EIATTR_EXIT_INSTR_OFFSETS
	.align		4
        /*0024*/ 	.byte	0x04, 0x1c
        /*0026*/ 	.short	(.L_184 - .L_183)


	//   ....[0]....
.L_183:
        /*0028*/ 	.word	0x00000010


	//----- nvinfo : EIATTR_MAX_THREADS
	.align		4
.L_184:
        /*002c*/ 	.byte	0x04, 0x05
        /*002e*/ 	.short	(.L_186 - .L_185)
.L_185:
        /*0030*/ 	.word	0x00000100
        /*0034*/ 	.word	0x00000001
        /*0038*/ 	.word	0x00000001


	//----- nvinfo : EIATTR_CBANK_PARAM_SIZE
	.align		4
.L_186:
        /*003c*/ 	.byte	0x03, 0x19
        /*003e*/ 	.short	0x0438


	//----- nvinfo : EIATTR_PARAM_CBANK
	.align		4
        /*0040*/ 	.byte	0x04, 0x0a
        /*0042*/ 	.short	(.L_188 - .L_187)
	.align		4
.L_187:
        /*0044*/ 	.word	index@(.nv.constant0._ZN7cutlass13device_kernelIN5flash19enable_sm80_to_sm89INS1_16FlashAttnFwdSm80INS1_25CollectiveMainloopFwdSm80ILi8ELi1ELb0EN4cute5tupleIJNS5_1CILi128EEENS7_ILi32EEENS7_ILi256EEEEEELi256ENS_6half_tEfNS_4arch4Sm80ELb0ELb1ELb0ELb1ELb0ELb1ELb1ELb1EEENS1_21CollectiveEpilogueFwdINS6_IJS8_SA_S9_EEENS6_IJNS7_ILi1EEESI_SI_EEESC_SE_Li256ELb1ELb1ELb1ELb0EEENS1_36VarlenDynamicPersistentTileSchedulerILi128ELi32ELi256ELi256ELb1ELb1ELb0ELb1ELb0ELb1EEEEEEEEEvNT_6ParamsE)
        /*0048*/ 	.short	0x0210
        /*004a*/ 	.short	0x0438


	//----- nvinfo : EIATTR_SW_WAR
	.align		4
.L_188:
        /*004c*/ 	.byte	0x04, 0x36
        /*004e*/ 	.short	(.L_190 - .L_189)
.L_189:
        /*0050*/ 	.word	0x00000008
.L_190:


//--------------------- .nv.info._ZN7cutlass13device_kernelIN5flash19enable_sm80_to_sm89INS1_16FlashAttnFwdSm80INS1_25CollectiveMainloopFwdSm80ILi8ELi1ELb1EN4cute5tupleIJNS5_1CILi128EEENS7_ILi64EEENS7_ILi256EEEEEELi256ENS_6half_tEfNS_4arch4Sm80ELb1ELb0ELb0ELb0ELb0ELb0ELb1ELb1EEENS1_21CollectiveEpilogueFwdINS6_IJS8_SA_S9_EEENS6_IJNS7_ILi1EEESI_SI_EEESC_SE_Li256ELb0ELb1ELb1ELb0EEENS1_30DynamicPersistentTileSchedulerILi256ELi256ELb1ELb1ELb0EEEEEEEEEvNT_6ParamsE --------------------------
	.section	.nv.info._ZN7cutlass13device_kernelIN5flash19enable_sm80_to_sm89INS1_16FlashAttnFwdSm80INS1_25CollectiveMainloopFwdSm80ILi8ELi1ELb1EN4cute5tupleIJNS5_1CILi128EEENS7_ILi64EEENS7_ILi256EEEEEELi256ENS_6half_tEfNS_4arch4Sm80ELb1ELb0ELb0ELb0ELb0ELb0ELb1ELb1EEENS1_21CollectiveEpilogueFwdINS6_IJS8_SA_S9_EEENS6_IJNS7_ILi1EEESI_SI_EEESC_SE_Li256ELb0ELb1ELb1ELb0EEENS1_30DynamicPersistentTileSchedulerILi256ELi256ELb1ELb1ELb0EEEEEEEEEvNT_6ParamsE,"",@"SHT_CUDA_INFO"
	.sectionflags	@""
	.align	4


	//----- nvinfo : EIATTR_CUDA_API_VERSION
	.align		4
        /*0000*/ 	.byte	0x04, 0x37
        /*0002*/ 	.short	(.L_192 - .L_191)
.L_191:
        /*0004*/ 	.word	0x00000082


	//----- nvinfo : EIATTR_KPARAM_INFO
	.align		4
.L_192:
        /*0008*/ 	.byte	0x04, 0x17
        /*000a*/ 	.short	(.L_194 - .L_193)
.L_193:
        /*000c*/ 	.word	0x00000000
        /*0010*/ 	.short	0x0000
        /*0012*/ 	.short	0x0000
        /*0014*/ 	.byte	0x00, 0xf0, 0xa1, 0x10


	//----- nvinfo : EIATTR_SPARSE_MMA_MASK
	.align		4
.L_194:
        /*0018*/ 	.byte	0x03, 0x50
        /*001a*/ 	.short	0x0000


	//----- nvinfo : EIATTR_MAXREG_COUNT
	.align		4
        /*001c*/ 	.byte	0x03, 0x1b
        /*001e*/ 	.short	0x00ff


	//----- nvinfo : EIATTR_MERCURY_ISA_VERSION
	.align		4
        /*0020*/ 	.byte	0x03, 0x5f
        /*0022*/ 	.short	0x0101


	//----- nvinfo : EIATTR_EXIT_INSTR_OFFSETS
	.align		4
        /*0024*/ 	.byte	0x04, 0x1c
        /*0026*/ 	.short	(.L_196 - .L_195)


	//   ....[0]....
.L_195:
        /*0028*/ 	.word	0x00000010


	//----- nvinfo : EIATTR_MAX_THREADS
	.align		4
.L_196:
        /*002c*/ 	.byte	0x04, 0x05
        /*002e*/ 	.short	(.L_198 - .L_197)
.L_197:
        /*0030*/ 	.word	0x00000100
        /*0034*/ 	.word	0x00000001
        /*0038*/ 	.word	0x00000001


	//----- nvinfo : EIATTR_CBANK_PARAM_SIZE
	.align		4
.L_198:
        /*003c*/ 	.byte	0x03, 0x19
        /*003e*/ 	.short	0x0428


	//----- nvinfo : EIATTR_PARAM_CBANK
	.align		4
        /*0040*/ 	.byte	0x04, 0x0a
        /*0042*/ 	.short	(.L_200 - .L_199)
	.align		4
.L_199:
        /*0044*/ 	.word	index@(.nv.constant0._ZN7cutlass13device_kernelIN5flash19enable_sm80_to_sm89INS1_16FlashAttnFwdSm80INS1_25CollectiveMainloopFwdSm80ILi8ELi1ELb1EN4cute5tupleIJNS5_1CILi128EEENS7_ILi64EEENS7_ILi256EEEEEELi256ENS_6half_tEfNS_4arch4Sm80ELb1ELb0ELb0ELb0ELb0ELb0ELb1ELb1EEENS1_21CollectiveEpilogueFwdINS6_IJS8_SA_S9_EEENS6_IJNS7_ILi1EEESI_SI_EEESC_SE_Li256ELb0ELb1ELb1ELb0EEENS1_30DynamicPersistentTileSchedulerILi256ELi256ELb1ELb1ELb0EEEEEEEEEvNT_6ParamsE)
        /*0048*/ 	.short	0x0210
        /*004a*/ 	.short	0x0428


	//----- nvinfo : EIATTR_SW_WAR
	.align		4
.L_200:
        /*004c*/ 	.byte	0x04, 0x36
        /*004e*/ 	.short	(.L_202 - .L_201)
.L_201:
        /*0050*/ 	.word	0x00000008
.L_202:


//--------------------- .nv.info._ZN7cutlass13device_kernelIN5flash19enable_sm80_to_sm89INS1_16FlashAttnFwdSm80INS1_25CollectiveMainloopFwdSm80ILi8ELi1ELb1EN4cute5tupleIJNS5_1CILi128EEENS7_ILi48EEENS7_ILi256EEEEEELi256ENS_6half_tEfNS_4arch4Sm80ELb1ELb0ELb0ELb1ELb0ELb0ELb1ELb1EEENS1_21CollectiveEpilogueFwdINS6_IJS8_SA_S9_EEENS6_IJNS7_ILi1EEESI_SI_EEESC_SE_Li256ELb1ELb1ELb1ELb0EEENS1_36VarlenDynamicPersistentTileSchedulerILi128ELi48ELi256ELi256ELb1ELb1ELb0ELb1ELb1ELb1EEEEEEEEEvNT_6ParamsE --------------------------
	.section	.nv.info._ZN7cutlass13device_kernelIN5flash19enable_sm80_to_sm89INS1_16FlashAttnFwdSm80INS1_25CollectiveMainloopFwdSm80ILi8ELi1ELb1EN4cute5tupleIJNS5_1CILi128EEENS7_ILi48EEENS7_ILi256EEEEEELi256ENS_6half_tEfNS_4arch4Sm80ELb1ELb0ELb0ELb1ELb0ELb0ELb1ELb1EEENS1_21CollectiveEpilogueFwdINS6_IJS8_SA_S9_EEENS6_IJNS7_ILi1EEESI_SI_EEESC_SE_Li256ELb1ELb1ELb1ELb0EEENS1_36VarlenDynamicPersistentTileSchedulerILi128ELi48ELi256ELi256ELb1ELb1ELb0ELb1ELb1ELb1EEEEEEEEEvNT_6ParamsE,"",@"SHT_CUDA_INFO"
	.sectionflags	@""
	.align	4


	//----- nvinfo : EIATTR_CUDA_API_VERSION
	.align		4
        /*0000*/ 	.byte	0x04, 0x37
        /*0002*/ 	.short	(.L_204 - .L_203)
.L_203:
        /*0004*/ 	.word	0x00000082


	//----- nvinfo : EIATTR_KPARAM_INFO
	.align		4
.L_204:
        /*0008*/ 	.byte	0x04, 0x17
        /*000a*/ 	.short	(.L_206 - .L_205)
.L_205:
        /*000c*/ 	.word	0x00000000
        /*0010*/ 	.short	0x0000
        /*0012*/ 	.short	0x0000
        /*0014*/ 	.byte	0x00, 0xf0, 0xe1, 0x10


	//----- nvinfo : EIATTR_SPARSE_MMA_MASK
	.align		4
.L_206:
        /*0018*/ 	.byte	0x03, 0x50
        /*001a*/ 	.short	0x0000


	//----- nvinfo : EIATTR_MAXREG_COUNT
	.align		4
        /*001c*/ 	.byte	0x03, 0x1b
        /*001e*/ 	.short	0x00ff


	//----- nvinfo : EIATTR_MERCURY_ISA_VERSION
	.align		4
        /*0020*/ 	.byte	0x03, 0x5f
        /*0022*/ 	.short	0x0101


	//----- nvinfo : EIATTR_EXIT_INSTR_OFFSETS
	.align		4
        /*0024*/ 	.byte	0x04, 0x1c
        /*0026*/ 	.short	(.L_208 - .L_207)


	//   ....[0]....
.L_207:
        /*0028*/ 	.word	0x00000010


	//----- nvinfo : EIATTR_MAX_THREADS
	.align		4
.L_208:
        /*002c*/ 	.byte	0x04, 0x05
        /*002e*/ 	.short	(.L_210 - .L_209)
.L_209:
        /*0030*/ 	.word	0x00000100
        /*0034*/ 	.word	0x00000001
        /*0038*/ 	.word	0x00000001


	//----- nvinfo : EIATTR_CBANK_PARAM_SIZE
	.align		4
.L_210:
        /*003c*/ 	.byte	0x03, 0x19
        /*003e*/ 	.short	0x0438


	//----- nvinfo : EIATTR_PARAM_CBANK
	.align		4
        /*0040*/ 	.byte	0x04, 0x0a
        /*0042*/ 	.short	(.L_212 - .L_211)
	.align		4
.L_211:
        /*0044*/ 	.word	index@(.nv.constant0._ZN7cutlass13device_kernelIN5flash19enable_sm80_to_sm89INS1_16FlashAttnFwdSm80INS1_25CollectiveMainloopFwdSm80ILi8ELi1ELb1EN4cute5tupleIJNS5_1CILi128EEENS7_ILi48EEENS7_ILi256EEEEEELi256ENS_6half_tEfNS_4arch4Sm80ELb1ELb0ELb0ELb1ELb0ELb0ELb1ELb1EEENS1_21CollectiveEpilogueFwdINS6_IJS8_SA_S9_EEENS6_IJNS7_ILi1EEESI_SI_EEESC_SE_Li256ELb1ELb1ELb1ELb0EEENS1_36VarlenDynamicPersistentTileSchedulerILi128ELi48ELi256ELi256ELb1ELb1ELb0ELb1ELb1ELb1EEEEEEEEEvNT_6ParamsE)
        /*0048*/ 	.short	0x0210
        /*004a*/ 	.short	0x0438


	//----- nvinfo : EIATTR_SW_WAR
	.align		4
.L_212:
        /*004c*/ 	.byte	0x04, 0x36
        /*004e*/ 	.short	(.L_214 - .L_213)
.L_213:
        /*0050*/ 	.word	0x00000008
.L_214:


//--------------------- .nv.info._ZN7cutlass13device_kernelIN5flash19enable_sm80_to_sm89INS1_16FlashAttnFwdSm80INS1_25CollectiveMainloopFwdSm80ILi8ELi1ELb0EN4cute5tupleIJNS5_1CILi128EEENS7_ILi32EEENS7_ILi256EEEEEELi256ENS_6half_tEfNS_4arch4Sm80ELb1ELb0ELb0ELb1ELb0ELb1ELb1ELb1EEENS1_21CollectiveEpilogueFwdINS6_IJS8_SA_S9_EEENS6_IJNS7_ILi1EEESI_SI_EEESC_SE_Li256ELb1ELb1ELb1ELb0EEENS1_36VarlenDynamicPersistentTileSchedulerILi128ELi32ELi256ELi256ELb1ELb1ELb0ELb1ELb1ELb1EEEEEEEEEvNT_6ParamsE --------------------------
	.section	.nv.info._ZN7cutlass13device_kernelIN5flash19enable_sm80_to_sm89INS1_16FlashAttnFwdSm80INS1_25CollectiveMainloopFwdSm80ILi8ELi1ELb0EN4cute5tupleIJNS5_1CILi128EEENS7_ILi32EEENS7_ILi256EEEEEELi256ENS_6half_tEfNS_4arch4Sm80ELb1ELb0ELb0ELb1ELb0ELb1ELb1ELb1EEENS1_21CollectiveEpilogueFwdINS6_IJS8_SA_S9_EEENS6_IJNS7_ILi1EEESI_SI_EEESC_SE_Li256ELb1ELb1ELb1ELb0EEENS1_36VarlenDynamicPersistentTileSchedulerILi128ELi32ELi256ELi256ELb1ELb1ELb0ELb1ELb1ELb1EEEEEEEEEvNT_6ParamsE,"",@"SHT_CUDA_INFO"
	.sectionflags	@""
	.align	4


	//----- nvinfo : EIATTR_CUDA_API_VERSION
	.align		4
        /*0000*/ 	.byte	0x04, 0x37
        /*0002*/ 	.short	(.L_216 - .L_215)
.L_215:
        /*0004*/ 	.word	0x00000082


	//----- nvinfo : EIATTR_KPARAM_INFO
	.align		4
.L_216:
        /*0008*/ 	.byte	0x04, 0x17
        /*000a*/ 	.short	(.L_218 - .L_217)
.L_217:
        /*000c*/ 	.word	0x00000000
        /*0010*/ 	.short	0x0000
        /*0012*/ 	.short	0x0000
        /*0014*/ 	.byte	0x00, 0xf0, 0xe1, 0x10


	//----- nvinfo : EIATTR_SPARSE_MMA_MASK
	.align		4
.L_218:
        /*0018*/ 	.byte	0x03, 0x50
        /*001a*/ 	.short	0x0000


	//----- nvinfo : EIATTR_MAXREG_COUNT
	.align		4
        /*001c*/ 	.byte	0x03, 0x1b
        /*001e*/ 	.short	0x00ff


	//----- nvinfo : EIATTR_MERCURY_ISA_VERSION
	.align		4
        /*0020*/ 	.byte	0x03, 0x5f
        /*0022*/ 	.short	0x0101


	//----- nvinfo : EIATTR_EXIT_INSTR_OFFSETS
	.align		4
        /*0024*/ 	.byte	0x04, 0x1c
        /*0026*/ 	.short	(.L_220 - .L_219)


	//   ....[0]....
.L_219:
        /*0028*/ 	.word	0x00000010


	//----- nvinfo : EIATTR_MAX_THREADS
	.align		4
.L_220:
        /*002c*/ 	.byte	0x04, 0x05
        /*002e*/ 	.short	(.L_222 - .L_221)
.L_221:
        /*0030*/ 	.word	0x00000100
        /*0034*/ 	.word	0x00000001
        /*0038*/ 	.word	0x00000001


	//----- nvinfo : EIATTR_CBANK_PARAM_SIZE
	.align		4
.L_222:
        /*003c*/ 	.byte	0x03, 0x19
        /*003e*/ 	.short	0x0438


	//----- nvinfo : EIATTR_PARAM_CBANK
	.align		4
        /*0040*/ 	.byte	0x04, 0x0a
        /*0042*/ 	.short	(.L_224 - .L_223)
	.align		4
.L_223:
        /*0044*/ 	.word	index@(.nv.constant0._ZN7cutlass13device_kernelIN5flash19enable_sm80_to_sm89INS1_16FlashAttnFwdSm80INS1_25CollectiveMainloopFwdSm80ILi8ELi1ELb0EN4cute5tupleIJNS5_1CILi128EEENS7_ILi32EEENS7_ILi256EEEEEELi256ENS_6half_tEfNS_4arch4Sm80ELb1ELb0ELb0ELb1ELb0ELb1ELb1ELb1EEENS1_21CollectiveEpilogueFwdINS6_IJS8_SA_S9_EEENS6_IJNS7_ILi1EEESI_SI_EEESC_SE_Li256ELb1ELb1ELb1ELb0EEENS1_36VarlenDynamicPersistentTileSchedulerILi128ELi32ELi256ELi256ELb1ELb1ELb0ELb1ELb1ELb1EEEEEEEEEvNT_6ParamsE)
        /*0048*/ 	.short	0x0210
        /*004a*/ 	.short	0x0438


	//----- nvinfo : EIATTR_SW_WAR
	.align		4
.L_224:
        /*004c*/ 	.byte	0x04, 0x36
        /*004e*/ 	.short	(.L_226 - .L_225)
.L_225:
        /*0050*/ 	.word	0x00000008
.L_226:


//--------------------- .nv.info._ZN7cutlass13device_kernelIN5flash19enable_sm80_to_sm89INS1_16FlashAttnFwdSm80INS1_25CollectiveMainloopFwdSm80ILi8ELi1ELb0EN4cute5tupleIJNS5_1CILi128EEENS7_ILi96EEENS7_ILi256EEEEEELi256ENS_6half_tEfNS_4arch4Sm80ELb0ELb0ELb0ELb0ELb0ELb0ELb1ELb1EEENS1_21CollectiveEpilogueFwdINS6_IJS8_SA_S9_EEENS6_IJNS7_ILi1EEESI_SI_EEESC_SE_Li256ELb0ELb1ELb1ELb0EEENS1_19SingleTileSchedulerILb0ELb1ELb1ELi128EEEEEEEEEvNT_6ParamsE --------------------------
	.section	.nv.info._ZN7cutlass13device_kernelIN5flash19enable_sm80_to_sm89INS1_16FlashAttnFwdSm80INS1_25CollectiveMainloopFwdSm80ILi8ELi1ELb0EN4cute5tupleIJNS5_1CILi128EEENS7_ILi96EEENS7_ILi256EEEEEELi256ENS_6half_tEfNS_4arch4Sm80ELb0ELb0ELb0ELb0ELb0ELb0ELb1ELb1EEENS1_21CollectiveEpilogueFwdINS6_IJS8_SA_S9_EEENS6_IJNS7_ILi1EEESI_SI_EEESC_SE_Li256ELb0ELb1ELb1ELb0EEENS1_19SingleTileSchedulerILb0ELb1ELb1ELi128EEEEEEEEEvNT_6ParamsE,"",@"SHT_CUDA_INFO"
	.sectionflags	@""
	.align	4


	//----- nvinfo : EIATTR_CUDA_API_VERSION
	.align		4
        /*0000*/ 	.byte	0x04, 0x37
        /*0002*/ 	.short	(.L_228 - .L_227)
.L_227:
        /*0004*/ 	.word	0x00000082


	//----- nvinfo : EIATTR_KPARAM_INFO
	.align		4
.L_228:
        /*0008*/ 	.byte	0x04, 0x17
        /*000a*/ 	.short	(.L_230 - .L_229)
.L_229:
        /*000c*/ 	.word	0x00000000
        /*0010*/ 	.short	0x0000
        /*0012*/ 	.short	0x0000
        /*0014*/ 	.byte	0x00, 0xf0, 0x61, 0x10


	//----- nvinfo : EIATTR_SPARSE_MMA_MASK
	.align		4
.L_230:
        /*0018*/ 	.byte	0x03, 0x50
        /*001a*/ 	.short	0x0000


	//----- nvinfo : EIATTR_MAXREG_COUNT
	.align		4
        /*001c*/ 	.byte	0x03, 0x1b
        /*001e*/ 	.short	0x00ff


	//----- nvinfo : EIATTR_MERCURY_ISA_VERSION
	.align		4
        /*0020*/ 	.byte	0x03, 0x5f
        /*0022*/ 	.short	0x0101


	//----- nvinfo : EIATTR_EXIT_INSTR_OFFSETS
	.align		4
        /*0024*/ 	.byte	0x04, 0x1c
        /*0026*/ 	.short	(.L_232 - .L_231)


	//   ....[0]....
.L_231:
        /*0028*/ 	.word	0x00000010


	//----- nvinfo : EIATTR_MAX_THREADS
	.align		4
.L_232:
        /*002c*/ 	.byte	0x04, 0x05
        /*002e*/ 	.short	(.L_234 - .L_233)
.L_233:
        /*0030*/ 	.word	0x00000100
        /*0034*/ 	.word	0x00000001
        /*0038*/ 	.word	0x00000001


	//----- nvinfo : EIATTR_CBANK_PARAM_SIZE
	.align		4
.L_234:
        /*003c*/ 	.byte	0x03, 0x19
        /*003e*/ 	.short	0x0418


	//----- nvinfo : EIATTR_PARAM_CBANK
	.align		4
        /*0040*/ 	.byte	0x04, 0x0a
        /*0042*/ 	.short	(.L_236 - .L_235)
	.align		4
.L_235:
        /*0044*/ 	.word	index@(.nv.constant0._ZN7cutlass13device_kernelIN5flash19enable_sm80_to_sm89INS1_16FlashAttnFwdSm80INS1_25CollectiveMainloopFwdSm80ILi8ELi1ELb0EN4cute5tupleIJNS5_1CILi128EEENS7_ILi96EEENS7_ILi256EEEEEELi256ENS_6half_tEfNS_4arch4Sm80ELb0ELb0ELb0ELb0ELb0ELb0ELb1ELb1EEENS1_21CollectiveEpilogueFwdINS6_IJS8_SA_S9_EEENS6_IJNS7_ILi1EEESI_SI_EEESC_SE_Li256ELb0ELb1ELb1ELb0EEENS1_19SingleTileSchedulerILb0ELb1ELb1ELi128EEEEEEEEEvNT_6ParamsE)
        /*0048*/ 	.short	0x0210
        /*004a*/ 	.short	0x0418


	//----- nvinfo : EIATTR_SW_WAR
	.align		4
.L_236:
        /*004c*/ 	.byte	0x04, 0x36
        /*004e*/ 	.short	(.L_238 - .L_237)
.L_237:
        /*0050*/ 	.word	0x00000008
.L_238:


//--------------------- .nv.info._ZN7cutlass13device_kernelIN5flash19enable_sm80_to_sm89INS1_16FlashAttnFwdSm80INS1_25CollectiveMainloopFwdSm80ILi8ELi1ELb0EN4cute5tupleIJNS5_1CILi128EEENS7_ILi64EEENS7_ILi256EEEEEELi256ENS_6half_tEfNS_4arch4Sm80ELb0ELb0ELb0ELb1ELb0ELb0ELb1ELb1EEENS1_21CollectiveEpilogueFwdINS6_IJS8_SA_S9_EEENS6_IJNS7_ILi1EEESI_SI_EEESC_SE_Li256ELb1ELb1ELb1ELb0EEENS1_36VarlenDynamicPersistentTileSchedulerILi128ELi64ELi256ELi256ELb1ELb1ELb0ELb0ELb1ELb1EEEEEEEEEvNT_6ParamsE --------------------------
	.section	.nv.info._ZN7cutlass13device_kernelIN5flash19enable_sm80_to_sm89INS1_16FlashAttnFwdSm80INS1_25CollectiveMainloopFwdSm80ILi8ELi1ELb0EN4cute5tupleIJNS5_1CILi128EEENS7_ILi64EEENS7_ILi256EEEEEELi256ENS_6half_tEfNS_4arch4Sm80ELb0ELb0ELb0ELb1ELb0ELb0ELb1ELb1EEENS1_21CollectiveEpilogueFwdINS6_IJS8_SA_S9_EEENS6_IJNS7_ILi1EEESI_SI_EEESC_SE_Li256ELb1ELb1ELb1ELb0EEENS1_36VarlenDynamicPersistentTileSchedulerILi128ELi64ELi256ELi256ELb1ELb1ELb0ELb0ELb1ELb1EEEEEEEEEvNT_6ParamsE,"",@"SHT_CUDA_INFO"
	.sectionflags	@""
	.align	4


	//----- nvinfo : EIATTR_CUDA_API_VERSION
	.align		4
        /*0000*/ 	.byte	0x04, 0x37
        /*0002*/ 	.short	(.L_240 - .L_239)
.L_239:
        /*0004*/ 	.word	0x00000082


	//----- nvinfo : EIATTR_KPARAM_INFO
	.align		4
.L_240:
        /*0008*/ 	.byte	0x04, 0x17
        /*000a*/ 	.short	(.L_242 - .L_241)
.L_241:
        /*000c*/ 	.word	0x00000000
        /*0010*/ 	.short	0x0000
        /*0012*/ 	.short	0x0000
        /*0014*/ 	.byte	0x00, 0xf0, 0xe1, 0x10


	//----- nvinfo : EIATTR_SPARSE_MMA_MASK
	.align		4
.L_242:
        /*0018*/ 	.byte	0x03, 0x50
        /*001a*/ 	.short	0x0000


	//----- nvinfo : EIATTR_MAXREG_COUNT
	.align		4
        /*001c*/ 	.byte	0x03, 0x1b
        /*001e*/ 	.short	0x00ff


	//----- nvinfo : EIATTR_MERCURY_ISA_VERSION
	.align		4
        /*0020*/ 	.byte	0x03, 0x5f
        /*0022*/ 	.short	0x0101


	//----- nvinfo : EIATTR_EXIT_INSTR_OFFSETS
	.align		4
        /*0024*/ 	.byte	0x04, 0x1c
        /*0026*/ 	.short	(.L_244 - .L_243)


	//   ....[0]....
.L_243:
        /*0028*/ 	.word	0x00000010


	//----- nvinfo : EIATTR_MAX_THREADS
	.align		4
.L_244:
        /*002c*/ 	.byte	0x04, 0x05
        /*002e*/ 	.short	(.L_246 - .L_245)
.L_245:
        /*0030*/ 	.word	0x00000100
        /*0034*/ 	.word	0x00000001
        /*0038*/ 	.word	0x00000001


	//----- nvinfo : EIATTR_CBANK_PARAM_SIZE
	.align		4
.L_246:
        /*003c*/ 	.byte	0x03, 0x19
        /*003e*/ 	.short	0x0438


	//----- nvinfo : EIATTR_PARAM_CBANK
	.align		4
        /*0040*/ 	.byte	0x04, 0x0a
        /*0042*/ 	.short	(.L_248 - .L_247)
	.align		4
.L_247:
        /*0044*/ 	.word	index@(.nv.constant0._ZN7cutlass13device_kernelIN5flash19enable_sm80_to_sm89INS1_16FlashAttnFwdSm80INS1_25CollectiveMainloopFwdSm80ILi8ELi1ELb0EN4cute5tupleIJNS5_1CILi128EEENS7_ILi64EEENS7_ILi256EEEEEELi256ENS_6half_tEfNS_4arch4Sm80ELb0ELb0ELb0ELb1ELb0ELb0ELb1ELb1EEENS1_21CollectiveEpilogueFwdINS6_IJS8_SA_S9_EEENS6_IJNS7_ILi1EEESI_SI_EEESC_SE_Li256ELb1ELb1ELb1ELb0EEENS1_36VarlenDynamicPersistentTileSchedulerILi128ELi64ELi256ELi256ELb1ELb1ELb0ELb0ELb1ELb1EEEEEEEEEvNT_6ParamsE)
        /*0048*/ 	.short	0x0210
        /*004a*/ 	.short	0x0438


	//----- nvinfo : EIATTR_SW_WAR
	.align		4
.L_248:
        /*004c*/ 	.byte	0x04, 0x36
        /*004e*/ 	.short	(.L_250 - .L_249)
.L_249:
        /*0050*/ 	.word	0x00000008
.L_250:


//--------------------- .nv.info._ZN7cutlass13device_kernelIN5flash19enable_sm80_to_sm89INS1_16FlashAttnFwdSm80INS1_25CollectiveMainloopFwdSm80ILi8ELi1ELb0EN4cute5tupleIJNS5_1CILi128EEENS7_ILi48EEENS7_ILi256EEEEEELi256ENS_6half_tEfNS_4arch4Sm80ELb0ELb0ELb0ELb1ELb0ELb1ELb1ELb1EEENS1_21CollectiveEpilogueFwdINS6_IJS8_SA_S9_EEENS6_IJNS7_ILi1EEESI_SI_EEESC_SE_Li256ELb1ELb1ELb1ELb0EEENS1_36VarlenDynamicPersistentTileSchedulerILi128ELi48ELi256ELi256ELb1ELb1ELb0ELb0ELb1ELb1EEEEEEEEEvNT_6ParamsE --------------------------
	.section	.nv.info._ZN7cutlass13device_kernelIN5flash19enable_sm80_to_sm89INS1_16FlashAttnFwdSm80INS1_25CollectiveMainloopFwdSm80ILi8ELi1ELb0EN4cute5tupleIJNS5_1CILi128EEENS7_ILi48EEENS7_ILi256EEEEEELi256ENS_6half_tEfNS_4arch4Sm80ELb0ELb0ELb0ELb1ELb0ELb1ELb1ELb1EEENS1_21CollectiveEpilogueFwdINS6_IJS8_SA_S9_EEENS6_IJNS7_ILi1EEESI_SI_EEESC_SE_Li256ELb1ELb1ELb1ELb0EEENS1_36VarlenDynamicPersistentTileSchedulerILi128ELi48ELi256ELi256ELb1ELb1ELb0ELb0ELb1ELb1EEEEEEEEEvNT_6ParamsE,"",@"SHT_CUDA_INFO"
	.sectionflags	@""
	.align	4


	//----- nvinfo : EIATTR_CUDA_API_VERSION
	.align		4
        /*0000*/ 	.byte	0x04, 0x37
        /*0002*/ 	.short	(.L_252 - .L_251)
.L_251:
        /*0004*/ 	.word	0x00000082


	//----- nvinfo : EIATTR_KPARAM_INFO
	.align		4
.L_252:
        /*0008*/ 	.byte	0x04, 0x17
        /*000a*/ 	.short	(.L_254 - .L_253)
.L_253:
        /*000c*/ 	.word	0x00000000
        /*0010*/ 	.short	0x0000
        /*0012*/ 	.short	0x0000
        /*0014*/ 	.byte	0x00, 0xf0, 0xe1, 0x10


	//----- nvinfo : EIATTR_SPARSE_MMA_MASK
	.align		4
.L_254:
        /*0018*/ 	.byte	0x03, 0x50
        /*001a*/ 	.short	0x0000


	//----- nvinfo : EIATTR_MAXREG_COUNT
	.align		4
        /*001c*/ 	.byte	0x03, 0x1b
        /*001e*/ 	.short	0x00ff


	//----- nvinfo : EIATTR_MERCURY_ISA_VERSION
	.align		4
        /*0020*/ 	.byte	0x03, 0x5f
        /*0022*/ 	.short	0x0101


	//----- nvinfo : EIATTR_EXIT_INSTR_OFFSETS
	.align		4
        /*0024*/ 	.byte	0x04, 0x1c
        /*0026*/ 	.short	(.L_256 - .L_255)


	//   ....[0]....
.L_255:
        /*0028*/ 	.word	0x00000010


	//----- nvinfo : EIATTR_MAX_THREADS
	.align		4
.L_256:
        /*002c*/ 	.byte	0x04, 0x05
        /*002e*/ 	.short	(.L_258 - .L_257)
.L_257:
        /*0030*/ 	.word	0x00000100
        /*0034*/ 	.word	0x00000001
        /*0038*/ 	.word	0x00000001


	//----- nvinfo : EIATTR_CBANK_PARAM_SIZE
	.align		4
.L_258:
        /*003c*/ 	.byte	0x03, 0x19
        /*003e*/ 	.short	0x0438


	//----- nvinfo : EIATTR_PARAM_CBANK
	.align		4
        /*0040*/ 	.byte	0x04, 0x0a
        /*0042*/ 	.short	(.L_260 - .L_259)
	.align		4
.L_259:
        /*0044*/ 	.word	index@(.nv.constant0._ZN7cutlass13device_kernelIN5flash19enable_sm80_to_sm89INS1_16FlashAttnFwdSm80INS1_25CollectiveMainloopFwdSm80ILi8ELi1ELb0EN4cute5tupleIJNS5_1CILi128EEENS7_ILi48EEENS7_ILi256EEEEEELi256ENS_6half_tEfNS_4arch4Sm80ELb0ELb0ELb0ELb1ELb0ELb1ELb1ELb1EEENS1_21CollectiveEpilogueFwdINS6_IJS8_SA_S9_EEENS6_IJNS7_ILi1EEESI_SI_EEESC_SE_Li256ELb1ELb1ELb1ELb0EEENS1_36VarlenDynamicPersistentTileSchedulerILi128ELi48ELi256ELi256ELb1ELb1ELb0ELb0ELb1ELb1EEEEEEEEEvNT_6ParamsE)
        /*0048*/ 	.short	0x0210
        /*004a*/ 	.short	0x0438


	//----- nvinfo : EIATTR_SW_WAR
	.align		4
.L_260:
        /*004c*/ 	.byte	0x04, 0x36
        /*004e*/ 	.short	(.L_262 - .L_261)
.L_261:
        /*0050*/ 	.word	0x00000008
.L_262:


//--------------------- .nv.info._ZN7cutlass13device_kernelIN5flash19enable_sm80_to_sm89INS1_16FlashAttnFwdSm80INS1_25CollectiveMainloopFwdSm80ILi8ELi1ELb0EN4cute5tupleIJNS5_1CILi128EEENS7_ILi64EEENS7_ILi256EEEEEELi256ENS_6half_tEfNS_4arch4Sm80ELb0ELb1ELb0ELb0ELb0ELb0ELb1ELb1EEENS1_21CollectiveEpilogueFwdINS6_IJS8_SA_S9_EEENS6_IJNS7_ILi1EEESI_SI_EEESC_SE_Li256ELb0ELb1ELb1ELb0EEENS1_19SingleTileSchedulerILb0ELb1ELb1ELi128EEEEEEEEEvNT_6ParamsE --------------------------
	.section	.nv.info._ZN7cutlass13device_kernelIN5flash19enable_sm80_to_sm89INS1_16FlashAttnFwdSm80INS1_25CollectiveMainloopFwdSm80ILi8ELi1ELb0EN4cute5tupleIJNS5_1CILi128EEENS7_ILi64EEENS7_ILi256EEEEEELi256ENS_6half_tEfNS_4arch4Sm80ELb0ELb1ELb0ELb0ELb0ELb0ELb1ELb1EEENS1_21CollectiveEpilogueFwdINS6_IJS8_SA_S9_EEENS6_IJNS7_ILi1EEESI_SI_EEESC_SE_Li256ELb0ELb1ELb1ELb0EEENS1_19SingleTileSchedulerILb0ELb1ELb1ELi128EEEEEEEEEvNT_6ParamsE,"",@"SHT_CUDA_INFO"
	.sectionflags	@""
	.align	4


	//----- nvinfo : EIATTR_CUDA_API_VERSION
	.align		4
        /*0000*/ 	.byte	0x04, 0x37
        /*0002*/ 	.short	(.L_264 - .L_263)
.L_263:
        /*0004*/ 	.word	0x00000082


	//----- nvinfo : EIATTR_KPARAM_INFO
	.align		4
.L_264:
        /*0008*/ 	.byte	0x04, 0x17
        /*000a*/ 	.short	(.L_266 - .L_265)
.L_265:
        /*000c*/ 	.word	0x00000000
        /*0010*/ 	.short	0x0000
        /*0012*/ 	.short	0x0000
        /*0014*/ 	.byte	0x00, 0xf0, 0x61, 0x10


	//----- nvinfo : EIATTR_SPARSE_MMA_MASK
	.align		4
.L_266:
        /*0018*/ 	.byte	0x03, 0x50
        /*001a*/ 	.short	0x0000


	//----- nvinfo : EIATTR_MAXREG_COUNT
	.align		4
        /*001c*/ 	.byte	0x03, 0x1b
        /*001e*/ 	.short	0x00ff


	//----- nvinfo : EIATTR_MERCURY_ISA_VERSION
	.align		4
        /*0020*/ 	.byte	0x03, 0x5f
        /*0022*/ 	.short	0x0101


	//----- nvinfo : EIATTR_EXIT_INSTR_OFFSETS
	.align		4
        /*0024*/ 	.byte	0x04, 0x1c
        /*0026*/ 	.short	(.L_268 - .L_267)


	//   ....[0]....
.L_267:
        /*0028*/ 	.word	0x00000010


	//----- nvinfo : EIATTR_MAX_THREADS
	.align		4
.L_268:
        /*002c*/ 	.byte	0x04, 0x05
        /*002e*/ 	.short	(.L_270 - .L_269)
.L_269:
        /*0030*/ 	.word	0x00000100
        /*0034*/ 	.word	0x00000001
        /*0038*/ 	.word	0x00000001


	//----- nvinfo : EIATTR_CBANK_PARAM_SIZE
	.align		4
.L_270:
        /*003c*/ 	.byte	0x03, 0x19
        /*003e*/ 	.short	0x0418


	//----- nvinfo : EIATTR_PARAM_CBANK
	.align		4
        /*0040*/ 	.byte	0x04, 0x0a
        /*0042*/ 	.short	(.L_272 - .L_271)
	.align		4
.L_271:
        /*0044*/ 	.word	index@(.nv.constant0._ZN7cutlass13device_kernelIN5flash19enable_sm80_to_sm89INS1_16FlashAttnFwdSm80INS1_25CollectiveMainloopFwdSm80ILi8ELi1ELb0EN4cute5tupleIJNS5_1CILi128EEENS7_ILi64EEENS7_ILi256EEEEEELi256ENS_6half_tEfNS_4arch4Sm80ELb0ELb1ELb0ELb0ELb0ELb0ELb1ELb1EEENS1_21CollectiveEpilogueFwdINS6_IJS8_SA_S9_EEENS6_IJNS7_ILi1EEESI_SI_EEESC_SE_Li256ELb0ELb1ELb1ELb0EEENS1_19SingleTileSchedulerILb0ELb1ELb1ELi128EEEEEEEEEvNT_6ParamsE)
        /*0048*/ 	.short	0x0210
        /*004a*/ 	.short	0x0418


	//----- nvinfo : EIATTR_SW_WAR
	.align		4
.L_272:
        /*004c*/ 	.byte	0x04, 0x36
        /*004e*/ 	.short	(.L_274 - .L_273)
.L_273:
        /*0050*/ 	.word	0x00000008
.L_274:


//--------------------- .nv.info._ZN7cutlass13device_kernelIN5flash19enable_sm80_to_sm89INS1_16FlashAttnFwdSm80INS1_25CollectiveMainloopFwdSm80ILi8ELi1ELb0EN4cute5tupleIJNS5_1CILi128EEENS7_ILi64EEENS7_ILi256EEEEEELi256ENS_6half_tEfNS_4arch4Sm80ELb0ELb1ELb0ELb1ELb0ELb0ELb1ELb1EEENS1_21CollectiveEpilogueFwdINS6_IJS8_SA_S9_EEENS6_IJNS7_ILi1EEESI_SI_EEESC_SE_Li256ELb1ELb1ELb1ELb0EEENS1_36VarlenDynamicPersistentTileSchedulerILi128ELi64ELi256ELi256ELb1ELb1ELb0ELb1ELb0ELb1EEEEEEEEEvNT_6ParamsE --------------------------
	.section	.nv.info._ZN7cutlass13device_kernelIN5flash19enable_sm80_to_sm89INS1_16FlashAttnFwdSm80INS1_25CollectiveMainloopFwdSm80ILi8ELi1ELb0EN4cute5tupleIJNS5_1CILi128EEENS7_ILi64EEENS7_ILi256EEEEEELi256ENS_6half_tEfNS_4arch4Sm80ELb0ELb1ELb0ELb1ELb0ELb0ELb1ELb1EEENS1_21CollectiveEpilogueFwdINS6_IJS8_SA_S9_EEENS6_IJNS7_ILi1EEESI_SI_EEESC_SE_Li256ELb1ELb1ELb1ELb0EEENS1_36VarlenDynamicPersistentTileSchedulerILi128ELi64ELi256ELi256ELb1ELb1ELb0ELb1ELb0ELb1EEEEEEEEEvNT_6ParamsE,"",@"SHT_CUDA_INFO"
	.sectionflags	@""
	.align	4


	//----- nvinfo : EIATTR_CUDA_API_VERSION
	.align		4
        /*0000*/ 	.byte	0x04, 0x37
        /*0002*/ 	.short	(.L_276 - .L_275)
.L_275:
        /*0004*/ 	.word	0x00000082


	//----- nvinfo : EIATTR_KPARAM_INFO
	.align		4
.L_276:
        /*0008*/ 	.byte	0x04, 0x17
        /*000a*/ 	.short	(.L_278 - .L_277)
.L_277:
        /*000c*/ 	.word	0x00000000
        /*0010*/ 	.short	0x0000
        /*0012*/ 	.short	0x0000
        /*0014*/ 	.byte	0x00, 0xf0, 0xe1, 0x10


	//----- nvinfo : EIATTR_SPARSE_MMA_MASK
	.align		4
.L_278:
        /*0018*/ 	.byte	0x03, 0x50
        /*001a*/ 	.short	0x0000


	//----- nvinfo : EIATTR_MAXREG_COUNT
	.align		4
        /*001c*/ 	.byte	0x03, 0x1b
        /*001e*/ 	.short	0x00ff


	//----- nvinfo : EIATTR_MERCURY_ISA_VERSION
	.align		4
        /*0020*/ 	.byte	0x03, 0x5f
        /*0022*/ 	.short	0x0101


	//----- nvinfo : EIATTR_EXIT_INSTR_OFFSETS
	.align		4
        /*0024*/ 	.byte	0x04, 0x1c
        /*0026*/ 	.short	(.L_280 - .L_279)


	//   ....[0]....
.L_279:
        /*0028*/ 	.word	0x00000010


	//----- nvinfo : EIATTR_MAX_THREADS
	.align		4
.L_280:
        /*002c*/ 	.byte	0x04, 0x05
        /*002e*/ 	.short	(.L_282 - .L_281)
.L_281:
        /*0030*/ 	.word	0x00000100
        /*0034*/ 	.word	0x00000001
        /*0038*/ 	.word	0x00000001


	//----- nvinfo : EIATTR_CBANK_PARAM_SIZE
	.align		4
.L_282:
        /*003c*/ 	.byte	0x03, 0x19
        /*003e*/ 	.short	0x0438


	//----- nvinfo : EIATTR_PARAM_CBANK
	.align		4
        /*0040*/ 	.byte	0x04, 0x0a
        /*0042*/ 	.short	(.L_284 - .L_283)
	.align		4
.L_283:
        /*0044*/ 	.word	index@(.nv.constant0._ZN7cutlass13device_kernelIN5flash19enable_sm80_to_sm89INS1_16FlashAttnFwdSm80INS1_25CollectiveMainloopFwdSm80ILi8ELi1ELb0EN4cute5tupleIJNS5_1CILi128EEENS7_ILi64EEENS7_ILi256EEEEEELi256ENS_6half_tEfNS_4arch4Sm80ELb0ELb1ELb0ELb1ELb0ELb0ELb1ELb1EEENS1_21CollectiveEpilogueFwdINS6_IJS8_SA_S9_EEENS6_IJNS7_ILi1EEESI_SI_EEESC_SE_Li256ELb1ELb1ELb1ELb0EEENS1_36VarlenDynamicPersistentTileSchedulerILi128ELi64ELi256ELi256ELb1ELb1ELb0ELb1ELb0ELb1EEEEEEEEEvNT_6ParamsE)
        /*0048*/ 	.short	0x0210
        /*004a*/ 	.short	0x0438


	//----- nvinfo : EIATTR_SW_WAR
	.align		4
.L_284:
        /*004c*/ 	.byte	0x04, 0x36
        /*004e*/ 	.short	(.L_286 - .L_285)
.L_285:
        /*0050*/ 	.word	0x00000008
.L_286:


//--------------------- .nv.info._ZN7cutlass13device_kernelIN5flash19enable_sm80_to_sm89INS1_16FlashAttnFwdSm80INS1_25CollectiveMainloopFwdSm80ILi8ELi1ELb0EN4cute5tupleIJNS5_1CILi128EEENS7_ILi48EEENS7_ILi256EEEEEELi256ENS_6half_tEfNS_4arch4Sm80ELb0ELb1ELb0ELb1ELb0ELb1ELb1ELb1EEENS1_21CollectiveEpilogueFwdINS6_IJS8_SA_S9_EEENS6_IJNS7_ILi1EEESI_SI_EEESC_SE_Li256ELb1ELb1ELb1ELb0EEENS1_36VarlenDynamicPersistentTileSchedulerILi128ELi48ELi256ELi256ELb1ELb1ELb0ELb1ELb0ELb1EEEEEEEEEvNT_6ParamsE --------------------------
	.section	.nv.info._ZN7cutlass13device_kernelIN5flash19enable_sm80_to_sm89INS1_16FlashAttnFwdSm80INS1_25CollectiveMainloopFwdSm80ILi8ELi1ELb0EN4cute5tupleIJNS5_1CILi128EEENS7_ILi48EEENS7_ILi256EEEEEELi256ENS_6half_tEfNS_4arch4Sm80ELb0ELb1ELb0ELb1ELb0ELb1ELb1ELb1EEENS1_21CollectiveEpilogueFwdINS6_IJS8_SA_S9_EEENS6_IJNS7_ILi1EEESI_SI_EEESC_SE_Li256ELb1ELb1ELb1ELb0EEENS1_36VarlenDynamicPersistentTileSchedulerILi128ELi48ELi256ELi256ELb1ELb1ELb0ELb1ELb0ELb1EEEEEEEEEvNT_6ParamsE,"",@"SHT_CUDA_INFO"
	.sectionflags	@""
	.align	4


	//----- nvinfo : EIATTR_CUDA_API_VERSION
	.align		4
        /*0000*/ 	.byte	0x04, 0x37
        /*0002*/ 	.short	(.L_288 - .L_287)
.L_287:
        /*0004*/ 	.word	0x00000082


	//----- nvinfo : EIATTR_KPARAM_INFO
	.align		4
.L_288:
        /*0008*/ 	.byte	0x04, 0x17
        /*000a*/ 	.short	(.L_290 - .L_289)
.L_289:
        /*000c*/ 	.word	0x00000000
        /*0010*/ 	.short	0x0000
        /*0012*/ 	.short	0x0000
        /*0014*/ 	.byte	0x00, 0xf0, 0xe1, 0x10


	//----- nvinfo : EIATTR_SPARSE_MMA_MASK
	.align		4
.L_290:
        /*0018*/ 	.byte	0x03, 0x50
        /*001a*/ 	.short	0x0000


	//----- nvinfo : EIATTR_MAXREG_COUNT
	.align		4
        /*001c*/ 	.byte	0x03, 0x1b
        /*001e*/ 	.short	0x00ff


	//----- nvinfo : EIATTR_MERCURY_ISA_VERSION
	.align		4
        /*0020*/ 	.byte	0x03, 0x5f
        /*0022*/ 	.short	0x0101


	//----- nvinfo : EIATTR_EXIT_INSTR_OFFSETS
	.align		4
        /*0024*/ 	.byte	0x04, 0x1c
        /*0026*/ 	.short	(.L_292 - .L_291)


	//   ....[0]....
.L_291:
        /*0028*/ 	.word	0x00000010


	//----- nvinfo : EIATTR_MAX_THREADS
	.align		4
.L_292:
        /*002c*/ 	.byte	0x04, 0x05
        /*002e*/ 	.short	(.L_294 - .L_293)
.L_293:
        /*0030*/ 	.word	0x00000100
        /*0034*/ 	.word	0x00000001
        /*0038*/ 	.word	0x00000001


	//----- nvinfo : EIATTR_CBANK_PARAM_SIZE
	.align		4
.L_294:
        /*003c*/ 	.byte	0x03, 0x19
        /*003e*/ 	.short	0x0438


	//----- nvinfo : EIATTR_PARAM_CBANK
	.align		4
        /*0040*/ 	.byte	0x04, 0x0a
        /*0042*/ 	.short	(.L_296 - .L_295)
	.align		4
.L_295:
        /*0044*/ 	.word	index@(.nv.constant0._ZN7cutlass13device_kernelIN5flash19enable_sm80_to_sm89INS1_16FlashAttnFwdSm80INS1_25CollectiveMainloopFwdSm80ILi8ELi1ELb0EN4cute5tupleIJNS5_1CILi128EEENS7_ILi48EEENS7_ILi256EEEEEELi256ENS_6half_tEfNS_4arch4Sm80ELb0ELb1ELb0ELb1ELb0ELb1ELb1ELb1EEENS1_21CollectiveEpilogueFwdINS6_IJS8_SA_S9_EEENS6_IJNS7_ILi1EEESI_SI_EEESC_SE_Li256ELb1ELb1ELb1ELb0EEENS1_36VarlenDynamicPersistentTileSchedulerILi128ELi48ELi256ELi256ELb1ELb1ELb0ELb1ELb0ELb1EEEEEEEEEvNT_6ParamsE)
        /*0048*/ 	.short	0x0210
        /*004a*/ 	.short	0x0438


	//----- nvinfo : EIATTR_SW_WAR
	.align		4
.L_296:
        /*004c*/ 	.byte	0x04, 0x36
        /*004e*/ 	.short	(.L_298 - .L_297)
.L_297:
        /*0050*/ 	.word	0x00000008
.L_298:


//--------------------- .nv.info._ZN7cutlass13device_kernelIN5flash19enable_sm80_to_sm89INS1_16FlashAttnFwdSm80INS1_25CollectiveMainloopFwdSm80ILi8ELi1ELb0EN4cute5tupleIJNS5_1CILi128EEENS7_ILi96EEENS7_ILi256EEEEEELi256ENS_6half_tEfNS_4arch4Sm80ELb1ELb0ELb0ELb0ELb0ELb0ELb1ELb1EEENS1_21CollectiveEpilogueFwdINS6_IJS8_SA_S9_EEENS6_IJNS7_ILi1EEESI_SI_EEESC_SE_Li256ELb0ELb1ELb1ELb0EEENS1_30DynamicPersistentTileSchedulerILi256ELi256ELb1ELb1ELb0EEEEEEEEEvNT_6ParamsE --------------------------
	.section	.nv.info._ZN7cutlass13device_kernelIN5flash19enable_sm80_to_sm89INS1_16FlashAttnFwdSm80INS1_25CollectiveMainloopFwdSm80ILi8ELi1ELb0EN4cute5tupleIJNS5_1CILi128EEENS7_ILi96EEENS7_ILi256EEEEEELi256ENS_6half_tEfNS_4arch4Sm80ELb1ELb0ELb0ELb0ELb0ELb0ELb1ELb1EEENS1_21CollectiveEpilogueFwdINS6_IJS8_SA_S9_EEENS6_IJNS7_ILi1EEESI_SI_EEESC_SE_Li256ELb0ELb1ELb1ELb0EEENS1_30DynamicPersistentTileSchedulerILi256ELi256ELb1ELb1ELb0EEEEEEEEEvNT_6ParamsE,"",@"SHT_CUDA_INFO"
	.sectionflags	@""
	.align	4


	//----- nvinfo : EIATTR_CUDA_API_VERSION
	.align		4
        /*0000*/ 	.byte	0x04, 0x37
        /*0002*/ 	.short	(.L_300 - .L_299)
.L_299:
        /*0004*/ 	.word	0x00000082


	//----- nvinfo : EIATTR_KPARAM_INFO
	.align		4
.L_300:
        /*0008*/ 	.byte	0x04, 0x17
        /*000a*/ 	.short	(.L_302 - .L_301)
.L_301:
        /*000c*/ 	.word	0x00000000
        /*0010*/ 	.short	0x0000
        /*0012*/ 	.short	0x0000
        /*0014*/ 	.byte	0x00, 0xf0, 0xa1, 0x10


	//----- nvinfo : EIATTR_SPARSE_MMA_MASK
	.align		4
.L_302:
        /*0018*/ 	.byte	0x03, 0x50
        /*001a*/ 	.short	0x0000


	//----- nvinfo : EIATTR_MAXREG_COUNT
	.align		4
        /*001c*/ 	.byte	0x03, 0x1b
        /*001e*/ 	.short	0x00ff


	//----- nvinfo : EIATTR_MERCURY_ISA_VERSION
	.align		4
        /*0020*/ 	.byte	0x03, 0x5f
        /*0022*/ 	.short	0x0101


	//----- nvinfo : EIATTR_EXIT_INSTR_OFFSETS
	.align		4
        /*0024*/ 	.byte	0x04, 0x1c
        /*0026*/ 	.short	(.L_304 - .L_303)


	//   ....[0]....
.L_303:
        /*0028*/ 	.word	0x00000010


	//----- nvinfo : EIATTR_MAX_THREADS
	.align		4
.L_304:
        /*002c*/ 	.byte	0x04, 0x05
        /*002e*/ 	.short	(.L_306 - .L_305)
.L_305:
        /*0030*/ 	.word	0x00000100
        /*0034*/ 	.word	0x00000001
        /*0038*/ 	.word	0x00000001


	//----- nvinfo : EIATTR_CBANK_PARAM_SIZE
	.align		4
.L_306:
        /*003c*/ 	.byte	0x03, 0x19
        /*003e*/ 	.short	0x0428


	//----- nvinfo : EIATTR_PARAM_CBANK
	.align		4
        /*0040*/ 	.byte	0x04, 0x0a
        /*0042*/ 	.short	(.L_308 - .L_307)
	.align		4
.L_307:
        /*0044*/ 	.word	index@(.nv.constant0._ZN7cutlass13device_kernelIN5flash19enable_sm80_to_sm89INS1_16FlashAttnFwdSm80INS1_25CollectiveMainloopFwdSm80ILi8ELi1ELb0EN4cute5tupleIJNS5_1CILi128EEENS7_ILi96EEENS7_ILi256EEEEEELi256ENS_6half_tEfNS_4arch4Sm80ELb1ELb0ELb0ELb0ELb0ELb0ELb1ELb1EEENS1_21CollectiveEpilogueFwdINS6_IJS8_SA_S9_EEENS6_IJNS7_ILi1EEESI_SI_EEESC_SE_Li256ELb0ELb1ELb1ELb0EEENS1_30DynamicPersistentTileSchedulerILi256ELi256ELb1ELb1ELb0EEEEEEEEEvNT_6ParamsE)
        /*0048*/ 	.short	0x0210
        /*004a*/ 	.short	0x0428


	//----- nvinfo : EIATTR_SW_WAR
	.align		4
.L_308:
        /*004c*/ 	.byte	0x04, 0x36
        /*004e*/ 	.short	(.L_310 - .L_309)
.L_309:
        /*0050*/ 	.word	0x00000008
.L_310:


//--------------------- .nv.info._ZN7cutlass13device_kernelIN5flash19enable_sm80_to_sm89INS1_16FlashAttnFwdSm80INS1_25CollectiveMainloopFwdSm80ILi8ELi1ELb0EN4cute5tupleIJNS5_1CILi128EEENS7_ILi64EEENS7_ILi256EEEEEELi256ENS_6half_tEfNS_4arch4Sm80ELb1ELb0ELb0ELb1ELb0ELb0ELb1ELb1EEENS1_21CollectiveEpilogueFwdINS6_IJS8_SA_S9_EEENS6_IJNS7_ILi1EEESI_SI_EEESC_SE_Li256ELb1ELb1ELb1ELb0EEENS1_36VarlenDynamicPersistentTileSchedulerILi128ELi64ELi256ELi256ELb1ELb1ELb0ELb1ELb1ELb1EEEEEEEEEvNT_6ParamsE --------------------------
	.section	.nv.info._ZN7cutlass13device_kernelIN5flash19enable_sm80_to_sm89INS1_16FlashAttnFwdSm80INS1_25CollectiveMainloopFwdSm80ILi8ELi1ELb0EN4cute5tupleIJNS5_1CILi128EEENS7_ILi64EEENS7_ILi256EEEEEELi256ENS_6half_tEfNS_4arch4Sm80ELb1ELb0ELb0ELb1ELb0ELb0ELb1ELb1EEENS1_21CollectiveEpilogueFwdINS6_IJS8_SA_S9_EEENS6_IJNS7_ILi1EEESI_SI_EEESC_SE_Li256ELb1ELb1ELb1ELb0EEENS1_36VarlenDynamicPersistentTileSchedulerILi128ELi64ELi256ELi256ELb1ELb1ELb0ELb1ELb1ELb1EEEEEEEEEvNT_6ParamsE,"",@"SHT_CUDA_INFO"
	.sectionflags	@""
	.align	4


	//----- nvinfo : EIATTR_CUDA_API_VERSION
	.align		4
        /*0000*/ 	.byte	0x04, 0x37
        /*0002*/ 	.short	(.L_312 - .L_311)
.L_311:
        /*0004*/ 	.word	0x00000082


	//----- nvinfo : EIATTR_KPARAM_INFO
	.align		4
.L_312:
        /*0008*/ 	.byte	0x04, 0x17
        /*000a*/ 	.short	(.L_314 - .L_313)
.L_313:
        /*000c*/ 	.word	0x00000000
        /*0010*/ 	.short	0x0000
        /*0012*/ 	.short	0x0000
        /*0014*/ 	.byte	0x00, 0xf0, 0xe1, 0x10


	//----- nvinfo : EIATTR_SPARSE_MMA_MASK
	.align		4
.L_314:
        /*0018*/ 	.byte	0x03, 0x50
        /*001a*/ 	.short	0x0000


	//----- nvinfo : EIATTR_MAXREG_COUNT
	.align		4
        /*001c*/ 	.byte	0x03, 0x1b
        /*001e*/ 	.short	0x00ff


	//----- nvinfo : EIATTR_MERCURY_ISA_VERSION
	.align		4
        /*0020*/ 	.byte	0x03, 0x5f
        /*0022*/ 	.short	0x0101


	//----- nvinfo : EIATTR_EXIT_INSTR_OFFSETS
	.align		4
        /*0024*/ 	.byte	0x04, 0x1c
        /*0026*/ 	.short	(.L_316 - .L_315)


	//   ....[0]....
.L_315:
        /*0028*/ 	.word	0x00000010


	//----- nvinfo : EIATTR_MAX_THREADS
	.align		4
.L_316:
        /*002c*/ 	.byte	0x04, 0x05
        /*002e*/ 	.short	(.L_318 - .L_317)
.L_317:
        /*0030*/ 	.word	0x00000100
        /*0034*/ 	.word	0x00000001
        /*0038*/ 	.word	0x00000001


	//----- nvinfo : EIATTR_CBANK_PARAM_SIZE
	.align		4
.L_318:
        /*003c*/ 	.byte	0x03, 0x19
        /*003e*/ 	.short	0x0438


	//----- nvinfo : EIATTR_PARAM_CBANK
	.align		4
        /*0040*/ 	.byte	0x04, 0x0a
        /*0042*/ 	.short	(.L_320 - .L_319)
	.align		4
.L_319:
        /*0044*/ 	.word	index@(.nv.constant0._ZN7cutlass13device_kernelIN5flash19enable_sm80_to_sm89INS1_16FlashAttnFwdSm80INS1_25CollectiveMainloopFwdSm80ILi8ELi1ELb0EN4cute5tupleIJNS5_1CILi128EEENS7_ILi64EEENS7_ILi256EEEEEELi256ENS_6half_tEfNS_4arch4Sm80ELb1ELb0ELb0ELb1ELb0ELb0ELb1ELb1EEENS1_21CollectiveEpilogueFwdINS6_IJS8_SA_S9_EEENS6_IJNS7_ILi1EEESI_SI_EEESC_SE_Li256ELb1ELb1ELb1ELb0EEENS1_36VarlenDynamicPersistentTileSchedulerILi128ELi64ELi256ELi256ELb1ELb1ELb0ELb1ELb1ELb1EEEEEEEEEvNT_6ParamsE)
        /*0048*/ 	.short	0x0210
        /*004a*/ 	.short	0x0438


	//----- nvinfo : EIATTR_SW_WAR
	.align		4
.L_320:
        /*004c*/ 	.byte	0x04, 0x36
        /*004e*/ 	.short	(.L_322 - .L_321)
.L_321:
        /*0050*/ 	.word	0x00000008
.L_322:


//--------------------- .nv.info._ZN7cutlass13device_kernelIN5flash19enable_sm80_to_sm89INS1_16FlashAttnFwdSm80INS1_25CollectiveMainloopFwdSm80ILi8ELi1ELb0EN4cute5tupleIJNS5_1CILi128EEENS7_ILi48EEENS7_ILi256EEEEEELi256ENS_6half_tEfNS_4arch4Sm80ELb1ELb0ELb0ELb1ELb0ELb1ELb1ELb1EEENS1_21CollectiveEpilogueFwdINS6_IJS8_SA_S9_EEENS6_IJNS7_ILi1EEESI_SI_EEESC_SE_Li256ELb1ELb1ELb1ELb0EEENS1_36VarlenDynamicPersistentTileSchedulerILi128ELi48ELi256ELi256ELb1ELb1ELb0ELb1ELb1ELb1EEEEEEEEEvNT_6ParamsE --------------------------
	.section	.nv.info._ZN7cutlass13device_kernelIN5flash19enable_sm80_to_sm89INS1_16FlashAttnFwdSm80INS1_25CollectiveMainloopFwdSm80ILi8ELi1ELb0EN4cute5tupleIJNS5_1CILi128EEENS7_ILi48EEENS7_ILi256EEEEEELi256ENS_6half_tEfNS_4arch4Sm80ELb1ELb0ELb0ELb1ELb0ELb1ELb1ELb1EEENS1_21CollectiveEpilogueFwdINS6_IJS8_SA_S9_EEENS6_IJNS7_ILi1EEESI_SI_EEESC_SE_Li256ELb1ELb1ELb1ELb0EEENS1_36VarlenDynamicPersistentTileSchedulerILi128ELi48ELi256ELi256ELb1ELb1ELb0ELb1ELb1ELb1EEEEEEEEEvNT_6ParamsE,"",@"SHT_CUDA_INFO"
	.sectionflags	@""
	.align	4


	//----- nvinfo : EIATTR_CUDA_API_VERSION
	.align		4
        /*0000*/ 	.byte	0x04, 0x37
        /*0002*/ 	.short	(.L_324 - .L_323)
.L_323:
        /*0004*/ 	.word	0x00000082


	//----- nvinfo : EIATTR_KPARAM_INFO
	.align		4
.L_324:
        /*0008*/ 	.byte	0x04, 0x17
        /*000a*/ 	.short	(.L_326 - .L_325)
.L_325:
        /*000c*/ 	.word	0x00000000
        /*0010*/ 	.short	0x0000
        /*0012*/ 	.short	0x0000
        /*0014*/ 	.byte	0x00, 0xf0, 0xe1, 0x10


	//----- nvinfo : EIATTR_SPARSE_MMA_MASK
	.align		4
.L_326:
        /*0018*/ 	.byte	0x03, 0x50
        /*001a*/ 	.short	0x0000


	//----- nvinfo : EIATTR_MAXREG_COUNT
	.align		4
        /*001c*/ 	.byte	0x03, 0x1b
        /*001e*/ 	.short	0x00ff


	//----- nvinfo : EIATTR_MERCURY_ISA_VERSION
	.align		4
        /*0020*/ 	.byte	0x03, 0x5f
        /*0022*/ 	.short	0x0101


	//----- nvinfo : EIATTR_EXIT_INSTR_OFFSETS
	.align		4
        /*0024*/ 	.byte	0x04, 0x1c
        /*0026*/ 	.short	(.L_328 - .L_327)


	//   ....[0]....
.L_327:
        /*0028*/ 	.word	0x00000010


	//----- nvinfo : EIATTR_MAX_THREADS
	.align		4
.L_328:
        /*002c*/ 	.byte	0x04, 0x05
        /*002e*/ 	.short	(.L_330 - .L_329)
.L_329:
        /*0030*/ 	.word	0x00000100
        /*0034*/ 	.word	0x00000001
        /*0038*/ 	.word	0x00000001


	//----- nvinfo : EIATTR_CBANK_PARAM_SIZE
	.align		4
.L_330:
        /*003c*/ 	.byte	0x03, 0x19
        /*003e*/ 	.short	0x0438


	//----- nvinfo : EIATTR_PARAM_CBANK
	.align		4
        /*0040*/ 	.byte	0x04, 0x0a
        /*0042*/ 	.short	(.L_332 - .L_331)
	.align		4
.L_331:
        /*0044*/ 	.word	index@(.nv.constant0._ZN7cutlass13device_kernelIN5flash19enable_sm80_to_sm89INS1_16FlashAttnFwdSm80INS1_25CollectiveMainloopFwdSm80ILi8ELi1ELb0EN4cute5tupleIJNS5_1CILi128EEENS7_ILi48EEENS7_ILi256EEEEEELi256ENS_6half_tEfNS_4arch4Sm80ELb1ELb0ELb0ELb1ELb0ELb1ELb1ELb1EEENS1_21CollectiveEpilogueFwdINS6_IJS8_SA_S9_EEENS6_IJNS7_ILi1EEESI_SI_EEESC_SE_Li256ELb1ELb1ELb1ELb0EEENS1_36VarlenDynamicPersistentTileSchedulerILi128ELi48ELi256ELi256ELb1ELb1ELb0ELb1ELb1ELb1EEEEEEEEEvNT_6ParamsE)
        /*0048*/ 	.short	0x0210
        /*004a*/ 	.short	0x0438


	//----- nvinfo : EIATTR_SW_WAR
	.align		4
.L_332:
        /*004c*/ 	.byte	0x04, 0x36
        /*004e*/ 	.short	(.L_334 - .L_333)
.L_333:
        /*0050*/ 	.word	0x00000008
.L_334:


//--------------------- .nv.callgraph             --------------------------
	.section	.nv.callgraph,"",@"SHT_CUDA_CALLGRAPH"
	.align	4
	.sectionentsize	8
	.align		4
        /*0000*/ 	.word	0x00000000
	.align		4
        /*0004*/ 	.word	0xffffffff
	.align		4
        /*0008*/ 	.word	0x00000000
	.align		4
        /*000c*/ 	.word	0xfffffffe
	.align		4
        /*0010*/ 	.word	0x00000000
	.align		4
        /*0014*/ 	.word	0xfffffffd
	.align		4
        /*0018*/ 	.word	0x00000000
	.align		4
        /*001c*/ 	.word	0xfffffffc


//--------------------- .nv.constant4             --------------------------
	.section	.nv.constant4,"a",@progbits
	.align	8
	.align		8
.nv.constant4:
        /*0000*/ 	.dword	_ZN72_INTERNAL_fe87a6e7_36_flash_fwd_hdim256_fp16_split_sm80_cu_cf07d2ef_45974cuda3std3__45__cpo5beginE
	.align		8
        /*0008*/ 	.dword	_ZN72_INTERNAL_fe87a6e7_36_flash_fwd_hdim256_fp16_split_sm80_cu_cf07d2ef_45974cuda3std3__45__cpo3endE
	.align		8
        /*0010*/ 	.dword	_ZN72_INTERNAL_fe87a6e7_36_flash_fwd_hdim256_fp16_split_sm80_cu_cf07d2ef_45974cuda3std3__45__cpo6cbeginE
	.align		8
        /*0018*/ 	.dword	_ZN72_INTERNAL_fe87a6e7_36_flash_fwd_hdim256_fp16_split_sm80_cu_cf07d2ef_45974cuda3std3__45__cpo4cendE
	.align		8
        /*0020*/ 	.dword	_ZN72_INTERNAL_fe87a6e7_36_flash_fwd_hdim256_fp16_split_sm80_cu_cf07d2ef_45974cuda3std3__474_GLOBAL__N__fe87a6e7_36_flash_fwd_hdim256_fp16_split_sm80_cu_cf07d2ef_45976ignoreE
	.align		8
        /*0028*/ 	.dword	_ZN72_INTERNAL_fe87a6e7_36_flash_fwd_hdim256_fp16_split_sm80_cu_cf07d2ef_45974cuda3std3__419piecewise_constructE
	.align		8
        /*0030*/ 	.dword	_ZN72_INTERNAL_fe87a6e7_36_flash_fwd_hdim256_fp16_split_sm80_cu_cf07d2ef_45974cuda3std3__48in_placeE
	.align		8
        /*0038*/ 	.dword	_ZN72_INTERNAL_fe87a6e7_36_flash_fwd_hdim256_fp16_split_sm80_cu_cf07d2ef_45974cuda3std6ranges3__45__cpo4swapE
	.align		8
        /*0040*/ 	.dword	_ZN72_INTERNAL_fe87a6e7_36_flash_fwd_hdim256_fp16_split_sm80_cu_cf07d2ef_45974cuda3std6ranges3__45__cpo9iter_moveE
	.align		8
        /*0048*/ 	.dword	_ZN72_INTERNAL_fe87a6e7_36_flash_fwd_hdim256_fp16_split_sm80_cu_cf07d2ef_45974cute7productE
	.align		8
        /*0050*/ 	.dword	_ZN72_INTERNAL_fe87a6e7_36_flash_fwd_hdim256_fp16_split_sm80_cu_cf07d2ef_45974cute1_E


//--------------------- .text._ZN7cutlass13device_kernelIN5flash19enable_sm80_to_sm89INS1_16FlashAttnFwdSm80INS1_25CollectiveMainloopFwdSm80ILi8ELi1ELb1EN4cute5tupleIJNS5_1CILi128EEENS7_ILi64EEENS7_ILi256EEEEEELi256ENS_6half_tEfNS_4arch4Sm80ELb0ELb0ELb0ELb0ELb0ELb0ELb1ELb1EEENS1_21CollectiveEpilogueFwdINS6_IJS8_SA_S9_EEENS6_IJNS7_ILi1EEESI_SI_EEESC_SE_Li256ELb0ELb1ELb1ELb0EEENS1_19SingleTileSchedulerILb0ELb1ELb1ELi128EEEEEEEEEvNT_6ParamsE --------------------------
	.section	.text._ZN7cutlass13device_kernelIN5flash19enable_sm80_to_sm89INS1_16FlashAttnFwdSm80INS1_25CollectiveMainloopFwdSm80ILi8ELi1ELb1EN4cute5tupleIJNS5_1CILi128EEENS7_ILi64EEENS7_ILi256EEEEEELi256ENS_6half_tEfNS_4arch4Sm80ELb0ELb0ELb0ELb0ELb0ELb0ELb1ELb1EEENS1_21CollectiveEpilogueFwdINS6_IJS8_SA_S9_EEENS6_IJNS7_ILi1EEESI_SI_EEESC_SE_Li256ELb0ELb1ELb1ELb0EEENS1_19SingleTileSchedulerILb0ELb1ELb1ELi128EEEEEEEEEvNT_6ParamsE,"ax",@progbits
	.align	128
.text._ZN7cutlass13device_kernelIN5flash19enable_sm80_to_sm89INS1_16FlashAttnFwdSm80INS1_25CollectiveMainloopFwdSm80ILi8ELi1ELb1EN4cute5tupleIJNS5_1CILi128EEENS7_ILi64EEENS7_ILi256EEEEEELi256ENS_6half_tEfNS_4arch4Sm80ELb0ELb0ELb0ELb0ELb0ELb0ELb1ELb1EEENS1_21CollectiveEpilogueFwdINS6_IJS8_SA_S9_EEENS6_IJNS7_ILi1EEESI_SI_EEESC_SE_Li256ELb0ELb1ELb1ELb0EEENS1_19SingleTileSchedulerILb0ELb1ELb1ELi128EEEEEEEEEvNT_6ParamsE:
        .type           _ZN7cutlass13device_kernelIN5flash19enable_sm80_to_sm89INS1_16FlashAttnFwdSm80INS1_25CollectiveMainloopFwdSm80ILi8ELi1ELb1EN4cute5tupleIJNS5_1CILi128EEENS7_ILi64EEENS7_ILi256EEEEEELi256ENS_6half_tEfNS_4arch4Sm80ELb0ELb0ELb0ELb0ELb0ELb0ELb1ELb1EEENS1_21CollectiveEpilogueFwdINS6_IJS8_SA_S9_EEENS6_IJNS7_ILi1EEESI_SI_EEESC_SE_Li256ELb0ELb1ELb1ELb0EEENS1_19SingleTileSchedulerILb0ELb1ELb1ELi128EEEEEEEEEvNT_6ParamsE,@function
        .size           _ZN7cutlass13device_kernelIN5flash19enable_sm80_to_sm89INS1_16FlashAttnFwdSm80INS1_25CollectiveMainloopFwdSm80ILi8ELi1ELb1EN4cute5tupleIJNS5_1CILi128EEENS7_ILi64EEENS7_ILi256EEEEEELi256ENS_6half_tEfNS_4arch4Sm80ELb0ELb0ELb0ELb0ELb0ELb0ELb1ELb1EEENS1_21CollectiveEpilogueFwdINS6_IJS8_SA_S9_EEENS6_IJNS7_ILi1EEESI_SI_EEESC_SE_Li256ELb0ELb1ELb1ELb0EEENS1_19SingleTileSchedulerILb0ELb1ELb1ELi128EEEEEEEEEvNT_6ParamsE,(.L_x_18 - _ZN7cutlass13device_kernelIN5flash19enable_sm80_to_sm89INS1_16FlashAttnFwdSm80INS1_25CollectiveMainloopFwdSm80ILi8ELi1ELb1EN4cute5tupleIJNS5_1CILi128EEENS7_ILi64EEENS7_ILi256EEEEEELi256ENS_6half_tEfNS_4arch4Sm80ELb0ELb0ELb0ELb0ELb0ELb0ELb1ELb1EEENS1_21CollectiveEpilogueFwdINS6_IJS8_SA_S9_EEENS6_IJNS7_ILi1EEESI_SI_EEESC_SE_Li256ELb0ELb1ELb1ELb0EEENS1_19SingleTileSchedulerILb0ELb1ELb1ELi128EEEEEEEEEvNT_6ParamsE)
        .other          _ZN7cutlass13device_kernelIN5flash19enable_sm80_to_sm89INS1_16FlashAttnFwdSm80INS1_25CollectiveMainloopFwdSm80ILi8ELi1ELb1EN4cute5tupleIJNS5_1CILi128EEENS7_ILi64EEENS7_ILi256EEEEEELi256ENS_6half_tEfNS_4arch4Sm80ELb0ELb0ELb0ELb0ELb0ELb0ELb1ELb1EEENS1_21CollectiveEpilogueFwdINS6_IJS8_SA_S9_EEENS6_IJNS7_ILi1EEESI_SI_EEESC_SE_Li256ELb0ELb1ELb1ELb0EEENS1_19SingleTileSchedulerILb0ELb1ELb1ELi128EEEEEEEEEvNT_6ParamsE,@"STO_CUDA_ENTRY STV_DEFAULT"
_ZN7cutlass13device_kernelIN5flash19enable_sm80_to_sm89INS1_16FlashAttnFwdSm80INS1_25CollectiveMainloopFwdSm80ILi8ELi1ELb1EN4cute5tupleIJNS5_1CILi128EEENS7_ILi64EEENS7_ILi256EEEEEELi256ENS_6half_tEfNS_4arch4Sm80ELb0ELb0ELb0ELb0ELb0ELb0ELb1ELb1EEENS1_21CollectiveEpilogueFwdINS6_IJS8_SA_S9_EEENS6_IJNS7_ILi1EEESI_SI_EEESC_SE_Li256ELb0ELb1ELb1ELb0EEENS1_19SingleTileSchedulerILb0ELb1ELb1ELi128EEEEEEEEEvNT_6ParamsE:
[----:B------:R-:W-:Y:S01]  /*0000*/  LDC R1, c[0x0][0x28] ;  /* 0x00000a00ff017b82 */ /* 0x000fe20000000800 */
[----:B------:R-:W-:Y:S05]  /*0010*/  EXIT ;  /* 0x000000000000794d */ /* 0x000fea0003800000 */
.L_x_0:
[----:B------:R-:W-:-:S00]  /*0020*/  BRA `(.L_x_0) ;  /* 0xfffffffc00fc7947 */ /* 0x000fc0000383ffff */
[----:B------:R-:W-:-:S00]  /*0030*/  NOP ;  /* 0x0000000000007918 */ /* 0x000fc00000000000 */
        /* <DEDUP_REMOVED lines=12> */
.L_x_18:


//--------------------- .text._ZN7cutlass13device_kernelIN5flash19enable_sm80_to_sm89INS1_16FlashAttnFwdSm80INS1_25CollectiveMainloopFwdSm80ILi8ELi1ELb1EN4cute5tupleIJNS5_1CILi128EEENS7_ILi48EEENS7_ILi256EEEEEELi256ENS_6half_tEfNS_4arch4Sm80ELb0ELb0ELb0ELb1ELb0ELb0ELb1ELb1EEENS1_21CollectiveEpilogueFwdINS6_IJS8_SA_S9_EEENS6_IJNS7_ILi1EEESI_SI_EEESC_SE_Li256ELb1ELb1ELb1ELb0EEENS1_36VarlenDynamicPersistentTileSchedulerILi128ELi48ELi256ELi256ELb1ELb1ELb0ELb0ELb1ELb1EEEEEEEEEvNT_6ParamsE --------------------------
	.section	.text._ZN7cutlass13device_kernelIN5flash19enable_sm80_to_sm89INS1_16FlashAttnFwdSm80INS1_25CollectiveMainloopFwdSm80ILi8ELi1ELb1EN4cute5tupleIJNS5_1CILi128EEENS7_ILi48EEENS7_ILi256EEEEEELi256ENS_6half_tEfNS_4arch4Sm80ELb0ELb0ELb0ELb1ELb0ELb0ELb1ELb1EEENS1_21CollectiveEpilogueFwdINS6_IJS8_SA_S9_EEENS6_IJNS7_ILi1EEESI_SI_EEESC_SE_Li256ELb1ELb1ELb1ELb0EEENS1_36VarlenDynamicPersistentTileSchedulerILi128ELi48ELi256ELi256ELb1ELb1ELb0ELb0ELb1ELb1EEEEEEEEEvNT_6ParamsE,"ax",@progbits
	.align	128
.text._ZN7cutlass13device_kernelIN5flash19enable_sm80_to_sm89INS1_16FlashAttnFwdSm80INS1_25CollectiveMainloopFwdSm80ILi8ELi1ELb1EN4cute5tupleIJNS5_1CILi128EEENS7_ILi48EEENS7_ILi256EEEEEELi256ENS_6half_tEfNS_4arch4Sm80ELb0ELb0ELb0ELb1ELb0ELb0ELb1ELb1EEENS1_21CollectiveEpilogueFwdINS6_IJS8_SA_S9_EEENS6_IJNS7_ILi1EEESI_SI_EEESC_SE_Li256ELb1ELb1ELb1ELb0EEENS1_36VarlenDynamicPersistentTileSchedulerILi128ELi48ELi256ELi256ELb1ELb1ELb0ELb0ELb1ELb1EEEEEEEEEvNT_6ParamsE:
        .type           _ZN7cutlass13device_kernelIN5flash19enable_sm80_to_sm89INS1_16FlashAttnFwdSm80INS1_25CollectiveMainloopFwdSm80ILi8ELi1ELb1EN4cute5tupleIJNS5_1CILi128EEENS7_ILi48EEENS7_ILi256EEEEEELi256ENS_6half_tEfNS_4arch4Sm80ELb0ELb0ELb0ELb1ELb0ELb0ELb1ELb1EEENS1_21CollectiveEpilogueFwdINS6_IJS8_SA_S9_EEENS6_IJNS7_ILi1EEESI_SI_EEESC_SE_Li256ELb1ELb1ELb1ELb0EEENS1_36VarlenDynamicPersistentTileSchedulerILi128ELi48ELi256ELi256ELb1ELb1ELb0ELb0ELb1ELb1EEEEEEEEEvNT_6ParamsE,@function
        .size           _ZN7cutlass13device_kernelIN5flash19enable_sm80_to_sm89INS1_16FlashAttnFwdSm80INS1_25CollectiveMainloopFwdSm80ILi8ELi1ELb1EN4cute5tupleIJNS5_1CILi128EEENS7_ILi48EEENS7_ILi256EEEEEELi256ENS_6half_tEfNS_4arch4Sm80ELb0ELb0ELb0ELb1ELb0ELb0ELb1ELb1EEENS1_21CollectiveEpilogueFwdINS6_IJS8_SA_S9_EEENS6_IJNS7_ILi1EEESI_SI_EEESC_SE_Li256ELb1ELb1ELb1ELb0EEENS1_36VarlenDynamicPersistentTileSchedulerILi128ELi48ELi256ELi256ELb1ELb1ELb0ELb0ELb1ELb1EEEEEEEEEvNT_6ParamsE,(.L_x_19 - _ZN7cutlass13device_kernelIN5flash19enable_sm80_to_sm89INS1_16FlashAttnFwdSm80INS1_25CollectiveMainloopFwdSm80ILi8ELi1ELb1EN4cute5tupleIJNS5_1CILi128EEENS7_ILi48EEENS7_ILi256EEEEEELi256ENS_6half_tEfNS_4arch4Sm80ELb0ELb0ELb0ELb1ELb0ELb0ELb1ELb1EEENS1_21CollectiveEpilogueFwdINS6_IJS8_SA_S9_EEENS6_IJNS7_ILi1EEESI_SI_EEESC_SE_Li256ELb1ELb1ELb1ELb0EEENS1_36VarlenDynamicPersistentTileSchedulerILi128ELi48ELi256ELi256ELb1ELb1ELb0ELb0ELb1ELb1EEEEEEEEEvNT_6ParamsE)
        .other          _ZN7cutlass13device_kernelIN5flash19enable_sm80_to_sm89INS1_16FlashAttnFwdSm80INS1_25CollectiveMainloopFwdSm80ILi8ELi1ELb1EN4cute5tupleIJNS5_1CILi128EEENS7_ILi48EEENS7_ILi256EEEEEELi256ENS_6half_tEfNS_4arch4Sm80ELb0ELb0ELb0ELb1ELb0ELb0ELb1ELb1EEENS1_21CollectiveEpilogueFwdINS6_IJS8_SA_S9_EEENS6_IJNS7_ILi1EEESI_SI_EEESC_SE_Li256ELb1ELb1ELb1ELb0EEENS1_36VarlenDynamicPersistentTileSchedulerILi128ELi48ELi256ELi256ELb1ELb1ELb0ELb0ELb1ELb1EEEEEEEEEvNT_6ParamsE,@"STO_CUDA_ENTRY STV_DEFAULT"
_ZN7cutlass13device_kernelIN5flash19enable_sm80_to_sm89INS1_16FlashAttnFwdSm80INS1_25CollectiveMainloopFwdSm80ILi8ELi1ELb1EN4cute5tupleIJNS5_1CILi128EEENS7_ILi48EEENS7_ILi256EEEEEELi256ENS_6half_tEfNS_4arch4Sm80ELb0ELb0ELb0ELb1ELb0ELb0ELb1ELb1EEENS1_21CollectiveEpilogueFwdINS6_IJS8_SA_S9_EEENS6_IJNS7_ILi1EEESI_SI_EEESC_SE_Li256ELb1ELb1ELb1ELb0EEENS1_36VarlenDynamicPersistentTileSchedulerILi128ELi48ELi256ELi256ELb1ELb1ELb0ELb0ELb1ELb1EEEEEEEEEvNT_6ParamsE:
[----:B------:R-:W-:Y:S01]  /*0000*/  LDC R1, c[0x0][0x28] ;  /* 0x00000a00ff017b82 */ /* 0x000fe20000000800 */
[----:B------:R-:W-:Y:S05]  /*0010*/  EXIT ;  /* 0x000000000000794d */ /* 0x000fea0003800000 */
.L_x_1:
        /* <DEDUP_REMOVED lines=14> */
.L_x_19:


//--------------------- .text._ZN7cutlass13device_kernelIN5flash19enable_sm80_to_sm89INS1_16FlashAttnFwdSm80INS1_25CollectiveMainloopFwdSm80ILi8ELi1ELb0EN4cute5tupleIJNS5_1CILi128EEENS7_ILi32EEENS7_ILi256EEEEEELi256ENS_6half_tEfNS_4arch4Sm80ELb0ELb0ELb0ELb1ELb0ELb1ELb1ELb1EEENS1_21CollectiveEpilogueFwdINS6_IJS8_SA_S9_EEENS6_IJNS7_ILi1EEESI_SI_EEESC_SE_Li256ELb1ELb1ELb1ELb0EEENS1_36VarlenDynamicPersistentTileSchedulerILi128ELi32ELi256ELi256ELb1ELb1ELb0ELb0ELb1ELb1EEEEEEEEEvNT_6ParamsE --------------------------
	.section	.text._ZN7cutlass13device_kernelIN5flash19enable_sm80_to_sm89INS1_16FlashAttnFwdSm80INS1_25CollectiveMainloopFwdSm80ILi8ELi1ELb0EN4cute5tupleIJNS5_1CILi128EEENS7_ILi32EEENS7_ILi256EEEEEELi256ENS_6half_tEfNS_4arch4Sm80ELb0ELb0ELb0ELb1ELb0ELb1ELb1ELb1EEENS1_21CollectiveEpilogueFwdINS6_IJS8_SA_S9_EEENS6_IJNS7_ILi1EEESI_SI_EEESC_SE_Li256ELb1ELb1ELb1ELb0EEENS1_36VarlenDynamicPersistentTileSchedulerILi128ELi32ELi256ELi256ELb1ELb1ELb0ELb0ELb1ELb1EEEEEEEEEvNT_6ParamsE,"ax",@progbits
	.align	128
.text._ZN7cutlass13device_kernelIN5flash19enable_sm80_to_sm89INS1_16FlashAttnFwdSm80INS1_25CollectiveMainloopFwdSm80ILi8ELi1ELb0EN4cute5tupleIJNS5_1CILi128EEENS7_ILi32EEENS7_ILi256EEEEEELi256ENS_6half_tEfNS_4arch4Sm80ELb0ELb0ELb0ELb1ELb0ELb1ELb1ELb1EEENS1_21CollectiveEpilogueFwdINS6_IJS8_SA_S9_EEENS6_IJNS7_ILi1EEESI_SI_EEESC_SE_Li256ELb1ELb1ELb1ELb0EEENS1_36VarlenDynamicPersistentTileSchedulerILi128ELi32ELi256ELi256ELb1ELb1ELb0ELb0ELb1ELb1EEEEEEEEEvNT_6ParamsE:
        .type           _ZN7cutlass13device_kernelIN5flash19enable_sm80_to_sm89INS1_16FlashAttnFwdSm80INS1_25CollectiveMainloopFwdSm80ILi8ELi1ELb0EN4cute5tupleIJNS5_1CILi128EEENS7_ILi32EEENS7_ILi256EEEEEELi256ENS_6half_tEfNS_4arch4Sm80ELb0ELb0ELb0ELb1ELb0ELb1ELb1ELb1EEENS1_21CollectiveEpilogueFwdINS6_IJS8_SA_S9_EEENS6_IJNS7_ILi1EEESI_SI_EEESC_SE_Li256ELb1ELb1ELb1ELb0EEENS1_36VarlenDynamicPersistentTileSchedulerILi128ELi32ELi256ELi256ELb1ELb1ELb0ELb0ELb1ELb1EEEEEEEEEvNT_6ParamsE,@function
        .size           _ZN7cutlass13device_kernelIN5flash19enable_sm80_to_sm89INS1_16FlashAttnFwdSm80INS1_25CollectiveMainloopFwdSm80ILi8ELi1ELb0EN4cute5tupleIJNS5_1CILi128EEENS7_ILi32EEENS7_ILi256EEEEEELi256ENS_6half_tEfNS_4arch4Sm80ELb0ELb0ELb0ELb1ELb0ELb1ELb1ELb1EEENS1_21CollectiveEpilogueFwdINS6_IJS8_SA_S9_EEENS6_IJNS7_ILi1EEESI_SI_EEESC_SE_Li256ELb1ELb1ELb1ELb0EEENS1_36VarlenDynamicPersistentTileSchedulerILi128ELi32ELi256ELi256ELb1ELb1ELb0ELb0ELb1ELb1EEEEEEEEEvNT_6ParamsE,(.L_x_20 - _ZN7cutlass13device_kernelIN5flash19enable_sm80_to_sm89INS1_16FlashAttnFwdSm80INS1_25CollectiveMainloopFwdSm80ILi8ELi1ELb0EN4cute5tupleIJNS5_1CILi128EEENS7_ILi32EEENS7_ILi256EEEEEELi256ENS_6half_tEfNS_4arch4Sm80ELb0ELb0ELb0ELb1ELb0ELb1ELb1ELb1EEENS1_21CollectiveEpilogueFwdINS6_IJS8_SA_S9_EEENS6_IJNS7_ILi1EEESI_SI_EEESC_SE_Li256ELb1ELb1ELb1ELb0EEENS1_36VarlenDynamicPersistentTileSchedulerILi128ELi32ELi256ELi256ELb1ELb1ELb0ELb0ELb1ELb1EEEEEEEEEvNT_6ParamsE)
        .other          _ZN7cutlass13device_kernelIN5flash19enable_sm80_to_sm89INS1_16FlashAttnFwdSm80INS1_25CollectiveMainloopFwdSm80ILi8ELi1ELb0EN4cute5tupleIJNS5_1CILi128EEENS7_ILi32EEENS7_ILi256EEEEEELi256ENS_6half_tEfNS_4arch4Sm80ELb0ELb0ELb0ELb1ELb0ELb1ELb1ELb1EEENS1_21CollectiveEpilogueFwdINS6_IJS8_SA_S9_EEENS6_IJNS7_ILi1EEESI_SI_EEESC_SE_Li256ELb1ELb1ELb1ELb0EEENS1_36VarlenDynamicPersistentTileSchedulerILi128ELi32ELi256ELi256ELb1ELb1ELb0ELb0ELb1ELb1EEEEEEEEEvNT_6ParamsE,@"STO_CUDA_ENTRY STV_DEFAULT"
_ZN7cutlass13device_kernelIN5flash19enable_sm80_to_sm89INS1_16FlashAttnFwdSm80INS1_25CollectiveMainloopFwdSm80ILi8ELi1ELb0EN4cute5tupleIJNS5_1CILi128EEENS7_ILi32EEENS7_ILi256EEEEEELi256ENS_6half_tEfNS_4arch4Sm80ELb0ELb0ELb0ELb1ELb0ELb1ELb1ELb1EEENS1_21CollectiveEpilogueFwdINS6_IJS8_SA_S9_EEENS6_IJNS7_ILi1EEESI_SI_EEESC_SE_Li256ELb1ELb1ELb1ELb0EEENS1_36VarlenDynamicPersistentTileSchedulerILi128ELi32ELi256ELi256ELb1ELb1ELb0ELb0ELb1ELb1EEEEEEEEEvNT_6ParamsE:
[----:B------:R-:W-:Y:S01]  /*0000*/  LDC R1, c[0x0][0x28] ;  /* 0x00000a00ff017b82 */ /* 0x000fe20000000800 */
[----:B------:R-:W-:Y:S05]  /*0010*/  EXIT ;  /* 0x000000000000794d */ /* 0x000fea0003800000 */
.L_x_2:
        /* <DEDUP_REMOVED lines=14> */
.L_x_20:


//--------------------- .text._ZN7cutlass13device_kernelIN5flash19enable_sm80_to_sm89INS1_16FlashAttnFwdSm80INS1_25CollectiveMainloopFwdSm80ILi8ELi1ELb1EN4cute5tupleIJNS5_1CILi128EEENS7_ILi48EEENS7_ILi256EEEEEELi256ENS_6half_tEfNS_4arch4Sm80ELb0ELb1ELb0ELb0ELb0ELb0ELb1ELb1EEENS1_21CollectiveEpilogueFwdINS6_IJS8_SA_S9_EEENS6_IJNS7_ILi1EEESI_SI_EEESC_SE_Li256ELb0ELb1ELb1ELb0EEENS1_19SingleTileSchedulerILb0ELb1ELb1ELi128EEEEEEEEEvNT_6ParamsE --------------------------
	.section	.text._ZN7cutlass13device_kernelIN5flash19enable_sm80_to_sm89INS1_16FlashAttnFwdSm80INS1_25CollectiveMainloopFwdSm80ILi8ELi1ELb1EN4cute5tupleIJNS5_1CILi128EEENS7_ILi48EEENS7_ILi256EEEEEELi256ENS_6half_tEfNS_4arch4Sm80ELb0ELb1ELb0ELb0ELb0ELb0ELb1ELb1EEENS1_21CollectiveEpilogueFwdINS6_IJS8_SA_S9_EEENS6_IJNS7_ILi1EEESI_SI_EEESC_SE_Li256ELb0ELb1ELb1ELb0EEENS1_19SingleTileSchedulerILb0ELb1ELb1ELi128EEEEEEEEEvNT_6ParamsE,"ax",@progbits
	.align	128
.text._ZN7cutlass13device_kernelIN5flash19enable_sm80_to_sm89INS1_16FlashAttnFwdSm80INS1_25CollectiveMainloopFwdSm80ILi8ELi1ELb1EN4cute5tupleIJNS5_1CILi128EEENS7_ILi48EEENS7_ILi256EEEEEELi256ENS_6half_tEfNS_4arch4Sm80ELb0ELb1ELb0ELb0ELb0ELb0ELb1ELb1EEENS1_21CollectiveEpilogueFwdINS6_IJS8_SA_S9_EEENS6_IJNS7_ILi1EEESI_SI_EEESC_SE_Li256ELb0ELb1ELb1ELb0EEENS1_19SingleTileSchedulerILb0ELb1ELb1ELi128EEEEEEEEEvNT_6ParamsE:
        .type           _ZN7cutlass13device_kernelIN5flash19enable_sm80_to_sm89INS1_16FlashAttnFwdSm80INS1_25CollectiveMainloopFwdSm80ILi8ELi1ELb1EN4cute5tupleIJNS5_1CILi128EEENS7_ILi48EEENS7_ILi256EEEEEELi256ENS_6half_tEfNS_4arch4Sm80ELb0ELb1ELb0ELb0ELb0ELb0ELb1ELb1EEENS1_21CollectiveEpilogueFwdINS6_IJS8_SA_S9_EEENS6_IJNS7_ILi1EEESI_SI_EEESC_SE_Li256ELb0ELb1ELb1ELb0EEENS1_19SingleTileSchedulerILb0ELb1ELb1ELi128EEEEEEEEEvNT_6ParamsE,@function
        .size           _ZN7cutlass13device_kernelIN5flash19enable_sm80_to_sm89INS1_16FlashAttnFwdSm80INS1_25CollectiveMainloopFwdSm80ILi8ELi1ELb1EN4cute5tupleIJNS5_1CILi128EEENS7_ILi48EEENS7_ILi256EEEEEELi256ENS_6half_tEfNS_4arch4Sm80ELb0ELb1ELb0ELb0ELb0ELb0ELb1ELb1EEENS1_21CollectiveEpilogueFwdINS6_IJS8_SA_S9_EEENS6_IJNS7_ILi1EEESI_SI_EEESC_SE_Li256ELb0ELb1ELb1ELb0EEENS1_19SingleTileSchedulerILb0ELb1ELb1ELi128EEEEEEEEEvNT_6ParamsE,(.L_x_21 - _ZN7cutlass13device_kernelIN5flash19enable_sm80_to_sm89INS1_16FlashAttnFwdSm80INS1_25CollectiveMainloopFwdSm80ILi8ELi1ELb1EN4cute5tupleIJNS5_1CILi128EEENS7_ILi48EEENS7_ILi256EEEEEELi256ENS_6half_tEfNS_4arch4Sm80ELb0ELb1ELb0ELb0ELb0ELb0ELb1ELb1EEENS1_21CollectiveEpilogueFwdINS6_IJS8_SA_S9_EEENS6_IJNS7_ILi1EEESI_SI_EEESC_SE_Li256ELb0ELb1ELb1ELb0EEENS1_19SingleTileSchedulerILb0ELb1ELb1ELi128EEEEEEEEEvNT_6ParamsE)
        .other          _ZN7cutlass13device_kernelIN5flash19enable_sm80_to_sm89INS1_16FlashAttnFwdSm80INS1_25CollectiveMainloopFwdSm80ILi8ELi1ELb1EN4cute5tupleIJNS5_1CILi128EEENS7_ILi48EEENS7_ILi256EEEEEELi256ENS_6half_tEfNS_4arch4Sm80ELb0ELb1ELb0ELb0ELb0ELb0ELb1ELb1EEENS1_21CollectiveEpilogueFwdINS6_IJS8_SA_S9_EEENS6_IJNS7_ILi1EEESI_SI_EEESC_SE_Li256ELb0ELb1ELb1ELb0EEENS1_19SingleTileSchedulerILb0ELb1ELb1ELi128EEEEEEEEEvNT_6ParamsE,@"STO_CUDA_ENTRY STV_DEFAULT"
_ZN7cutlass13device_kernelIN5flash19enable_sm80_to_sm89INS1_16FlashAttnFwdSm80INS1_25CollectiveMainloopFwdSm80ILi8ELi1ELb1EN4cute5tupleIJNS5_1CILi128EEENS7_ILi48EEENS7_ILi256EEEEEELi256ENS_6half_tEfNS_4arch4Sm80ELb0ELb1ELb0ELb0ELb0ELb0ELb1ELb1EEENS1_21CollectiveEpilogueFwdINS6_IJS8_SA_S9_EEENS6_IJNS7_ILi1EEESI_SI_EEESC_SE_Li256ELb0ELb1ELb1ELb0EEENS1_19SingleTileSchedulerILb0ELb1ELb1ELi128EEEEEEEEEvNT_6ParamsE:
[----:B------:R-:W-:Y:S01]  /*0000*/  LDC R1, c[0x0][0x28] ;  /* 0x00000a00ff017b82 */ /* 0x000fe20000000800 */
[----:B------:R-:W-:Y:S05]  /*0010*/  EXIT ;  /* 0x000000000000794d */ /* 0x000fea0003800000 */
.L_x_3:
        /* <DEDUP_REMOVED lines=14> */
.L_x_21:


//--------------------- .text._ZN7cutlass13device_kernelIN5flash19enable_sm80_to_sm89INS1_16FlashAttnFwdSm80INS1_25CollectiveMainloopFwdSm80ILi8ELi1ELb1EN4cute5tupleIJNS5_1CILi128EEENS7_ILi48EEENS7_ILi256EEEEEELi256ENS_6half_tEfNS_4arch4Sm80ELb0ELb1ELb0ELb1ELb0ELb0ELb1ELb1EEENS1_21CollectiveEpilogueFwdINS6_IJS8_SA_S9_EEENS6_IJNS7_ILi1EEESI_SI_EEESC_SE_Li256ELb1ELb1ELb1ELb0EEENS1_36VarlenDynamicPersistentTileSchedulerILi128ELi48ELi256ELi256ELb1ELb1ELb0ELb1ELb0ELb1EEEEEEEEEvNT_6ParamsE --------------------------
	.section	.text._ZN7cutlass13device_kernelIN5flash19enable_sm80_to_sm89INS1_16FlashAttnFwdSm80INS1_25CollectiveMainloopFwdSm80ILi8ELi1ELb1EN4cute5tupleIJNS5_1CILi128EEENS7_ILi48EEENS7_ILi256EEEEEELi256ENS_6half_tEfNS_4arch4Sm80ELb0ELb1ELb0ELb1ELb0ELb0ELb1ELb1EEENS1_21CollectiveEpilogueFwdINS6_IJS8_SA_S9_EEENS6_IJNS7_ILi1EEESI_SI_EEESC_SE_Li256ELb1ELb1ELb1ELb0EEENS1_36VarlenDynamicPersistentTileSchedulerILi128ELi48ELi256ELi256ELb1ELb1ELb0ELb1ELb0ELb1EEEEEEEEEvNT_6ParamsE,"ax",@progbits
	.align	128
.text._ZN7cutlass13device_kernelIN5flash19enable_sm80_to_sm89INS1_16FlashAttnFwdSm80INS1_25CollectiveMainloopFwdSm80ILi8ELi1ELb1EN4cute5tupleIJNS5_1CILi128EEENS7_ILi48EEENS7_ILi256EEEEEELi256ENS_6half_tEfNS_4arch4Sm80ELb0ELb1ELb0ELb1ELb0ELb0ELb1ELb1EEENS1_21CollectiveEpilogueFwdINS6_IJS8_SA_S9_EEENS6_IJNS7_ILi1EEESI_SI_EEESC_SE_Li256ELb1ELb1ELb1ELb0EEENS1_36VarlenDynamicPersistentTileSchedulerILi128ELi48ELi256ELi256ELb1ELb1ELb0ELb1ELb0ELb1EEEEEEEEEvNT_6ParamsE:
        .type           _ZN7cutlass13device_kernelIN5flash19enable_sm80_to_sm89INS1_16FlashAttnFwdSm80INS1_25CollectiveMainloopFwdSm80ILi8ELi1ELb1EN4cute5tupleIJNS5_1CILi128EEENS7_ILi48EEENS7_ILi256EEEEEELi256ENS_6half_tEfNS_4arch4Sm80ELb0ELb1ELb0ELb1ELb0ELb0ELb1ELb1EEENS1_21CollectiveEpilogueFwdINS6_IJS8_SA_S9_EEENS6_IJNS7_ILi1EEESI_SI_EEESC_SE_Li256ELb1ELb1ELb1ELb0EEENS1_36VarlenDynamicPersistentTileSchedulerILi128ELi48ELi256ELi256ELb1ELb1ELb0ELb1ELb0ELb1EEEEEEEEEvNT_6ParamsE,@function
        .size           _ZN7cutlass13device_kernelIN5flash19enable_sm80_to_sm89INS1_16FlashAttnFwdSm80INS1_25CollectiveMainloopFwdSm80ILi8ELi1ELb1EN4cute5tupleIJNS5_1CILi128EEENS7_ILi48EEENS7_ILi256EEEEEELi256ENS_6half_tEfNS_4arch4Sm80ELb0ELb1ELb0ELb1ELb0ELb0ELb1ELb1EEENS1_21CollectiveEpilogueFwdINS6_IJS8_SA_S9_EEENS6_IJNS7_ILi1EEESI_SI_EEESC_SE_Li256ELb1ELb1ELb1ELb0EEENS1_36VarlenDynamicPersistentTileSchedulerILi128ELi48ELi256ELi256ELb1ELb1ELb0ELb1ELb0ELb1EEEEEEEEEvNT_6ParamsE,(.L_x_22 - _ZN7cutlass13device_kernelIN5flash19enable_sm80_to_sm89INS1_16FlashAttnFwdSm80INS1_25CollectiveMainloopFwdSm80ILi8ELi1ELb1EN4cute5tupleIJNS5_1CILi128EEENS7_ILi48EEENS7_ILi256EEEEEELi256ENS_6half_tEfNS_4arch4Sm80ELb0ELb1ELb0ELb1ELb0ELb0ELb1ELb1EEENS1_21CollectiveEpilogueFwdINS6_IJS8_SA_S9_EEENS6_IJNS7_ILi1EEESI_SI_EEESC_SE_Li256ELb1ELb1ELb1ELb0EEENS1_36VarlenDynamicPersistentTileSchedulerILi128ELi48ELi256ELi256ELb1ELb1ELb0ELb1ELb0ELb1EEEEEEEEEvNT_6ParamsE)
        .other          _ZN7cutlass13device_kernelIN5flash19enable_sm80_to_sm89INS1_16FlashAttnFwdSm80INS1_25CollectiveMainloopFwdSm80ILi8ELi1ELb1EN4cute5tupleIJNS5_1CILi128EEENS7_ILi48EEENS7_ILi256EEEEEELi256ENS_6half_tEfNS_4arch4Sm80ELb0ELb1ELb0ELb1ELb0ELb0ELb1ELb1EEENS1_21CollectiveEpilogueFwdINS6_IJS8_SA_S9_EEENS6_IJNS7_ILi1EEESI_SI_EEESC_SE_Li256ELb1ELb1ELb1ELb0EEENS1_36VarlenDynamicPersistentTileSchedulerILi128ELi48ELi256ELi256ELb1ELb1ELb0ELb1ELb0ELb1EEEEEEEEEvNT_6ParamsE,@"STO_CUDA_ENTRY STV_DEFAULT"
_ZN7cutlass13device_kernelIN5flash19enable_sm80_to_sm89INS1_16FlashAttnFwdSm80INS1_25CollectiveMainloopFwdSm80ILi8ELi1ELb1EN4cute5tupleIJNS5_1CILi128EEENS7_ILi48EEENS7_ILi256EEEEEELi256ENS_6half_tEfNS_4arch4Sm80ELb0ELb1ELb0ELb1ELb0ELb0ELb1ELb1EEENS1_21CollectiveEpilogueFwdINS6_IJS8_SA_S9_EEENS6_IJNS7_ILi1EEESI_SI_EEESC_SE_Li256ELb1ELb1ELb1ELb0EEENS1_36VarlenDynamicPersistentTileSchedulerILi128ELi48ELi256ELi256ELb1ELb1ELb0ELb1ELb0ELb1EEEEEEEEEvNT_6ParamsE:
[----:B------:R-:W-:Y:S01]  /*0000*/  LDC R1, c[0x0][0x28] ;  /* 0x00000a00ff017b82 */ /* 0x000fe20000000800 */
[----:B------:R-:W-:Y:S05]  /*0010*/  EXIT ;  /* 0x000000000000794d */ /* 0x000fea0003800000 */
.L_x_4:
        /* <DEDUP_REMOVED lines=14> */
.L_x_22:


//--------------------- .text._ZN7cutlass13device_kernelIN5flash19enable_sm80_to_sm89INS1_16FlashAttnFwdSm80INS1_25CollectiveMainloopFwdSm80ILi8ELi1ELb0EN4cute5tupleIJNS5_1CILi128EEENS7_ILi32EEENS7_ILi256EEEEEELi256ENS_6half_tEfNS_4arch4Sm80ELb0ELb1ELb0ELb1ELb0ELb1ELb1ELb1EEENS1_21CollectiveEpilogueFwdINS6_IJS8_SA_S9_EEENS6_IJNS7_ILi1EEESI_SI_EEESC_SE_Li256ELb1ELb1ELb1ELb0EEENS1_36VarlenDynamicPersistentTileSchedulerILi128ELi32ELi256ELi256ELb1ELb1ELb0ELb1ELb0ELb1EEEEEEEEEvNT_6ParamsE --------------------------
	.section	.text._ZN7cutlass13device_kernelIN5flash19enable_sm80_to_sm89INS1_16FlashAttnFwdSm80INS1_25CollectiveMainloopFwdSm80ILi8ELi1ELb0EN4cute5tupleIJNS5_1CILi128EEENS7_ILi32EEENS7_ILi256EEEEEELi256ENS_6half_tEfNS_4arch4Sm80ELb0ELb1ELb0ELb1ELb0ELb1ELb1ELb1EEENS1_21CollectiveEpilogueFwdINS6_IJS8_SA_S9_EEENS6_IJNS7_ILi1EEESI_SI_EEESC_SE_Li256ELb1ELb1ELb1ELb0EEENS1_36VarlenDynamicPersistentTileSchedulerILi128ELi32ELi256ELi256ELb1ELb1ELb0ELb1ELb0ELb1EEEEEEEEEvNT_6ParamsE,"ax",@progbits
	.align	128
.text._ZN7cutlass13device_kernelIN5flash19enable_sm80_to_sm89INS1_16FlashAttnFwdSm80INS1_25CollectiveMainloopFwdSm80ILi8ELi1ELb0EN4cute5tupleIJNS5_1CILi128EEENS7_ILi32EEENS7_ILi256EEEEEELi256ENS_6half_tEfNS_4arch4Sm80ELb0ELb1ELb0ELb1ELb0ELb1ELb1ELb1EEENS1_21CollectiveEpilogueFwdINS6_IJS8_SA_S9_EEENS6_IJNS7_ILi1EEESI_SI_EEESC_SE_Li256ELb1ELb1ELb1ELb0EEENS1_36VarlenDynamicPersistentTileSchedulerILi128ELi32ELi256ELi256ELb1ELb1ELb0ELb1ELb0ELb1EEEEEEEEEvNT_6ParamsE:
        .type           _ZN7cutlass13device_kernelIN5flash19enable_sm80_to_sm89INS1_16FlashAttnFwdSm80INS1_25CollectiveMainloopFwdSm80ILi8ELi1ELb0EN4cute5tupleIJNS5_1CILi128EEENS7_ILi32EEENS7_ILi256EEEEEELi256ENS_6half_tEfNS_4arch4Sm80ELb0ELb1ELb0ELb1ELb0ELb1ELb1ELb1EEENS1_21CollectiveEpilogueFwdINS6_IJS8_SA_S9_EEENS6_IJNS7_ILi1EEESI_SI_EEESC_SE_Li256ELb1ELb1ELb1ELb0EEENS1_36VarlenDynamicPersistentTileSchedulerILi128ELi32ELi256ELi256ELb1ELb1ELb0ELb1ELb0ELb1EEEEEEEEEvNT_6ParamsE,@function
        .size           _ZN7cutlass13device_kernelIN5flash19enable_sm80_to_sm89INS1_16FlashAttnFwdSm80INS1_25CollectiveMainloopFwdSm80ILi8ELi1ELb0EN4cute5tupleIJNS5_1CILi128EEENS7_ILi32EEENS7_ILi256EEEEEELi256ENS_6half_tEfNS_4arch4Sm80ELb0ELb1ELb0ELb1ELb0ELb1ELb1ELb1EEENS1_21CollectiveEpilogueFwdINS6_IJS8_SA_S9_EEENS6_IJNS7_ILi1EEESI_SI_EEESC_SE_Li256ELb1ELb1ELb1ELb0EEENS1_36VarlenDynamicPersistentTileSchedulerILi128ELi32ELi256ELi256ELb1ELb1ELb0ELb1ELb0ELb1EEEEEEEEEvNT_6ParamsE,(.L_x_23 - _ZN7cutlass13device_kernelIN5flash19enable_sm80_to_sm89INS1_16FlashAttnFwdSm80INS1_25CollectiveMainloopFwdSm80ILi8ELi1ELb0EN4cute5tupleIJNS5_1CILi128EEENS7_ILi32EEENS7_ILi256EEEEEELi256ENS_6half_tEfNS_4arch4Sm80ELb0ELb1ELb0ELb1ELb0ELb1ELb1ELb1EEENS1_21CollectiveEpilogueFwdINS6_IJS8_SA_S9_EEENS6_IJNS7_ILi1EEESI_SI_EEESC_SE_Li256ELb1ELb1ELb1ELb0EEENS1_36VarlenDynamicPersistentTileSchedulerILi128ELi32ELi256ELi256ELb1ELb1ELb0ELb1ELb0ELb1EEEEEEEEEvNT_6ParamsE)
        .other          _ZN7cutlass13device_kernelIN5flash19enable_sm80_to_sm89INS1_16FlashAttnFwdSm80INS1_25CollectiveMainloopFwdSm80ILi8ELi1ELb0EN4cute5tupleIJNS5_1CILi128EEENS7_ILi32EEENS7_ILi256EEEEEELi256ENS_6half_tEfNS_4arch4Sm80ELb0ELb1ELb0ELb1ELb0ELb1ELb1ELb1EEENS1_21CollectiveEpilogueFwdINS6_IJS8_SA_S9_EEENS6_IJNS7_ILi1EEESI_SI_EEESC_SE_Li256ELb1ELb1ELb1ELb0EEENS1_36VarlenDynamicPersistentTileSchedulerILi128ELi32ELi256ELi256ELb1ELb1ELb0ELb1ELb0ELb1EEEEEEEEEvNT_6ParamsE,@"STO_CUDA_ENTRY STV_DEFAULT"
_ZN7cutlass13device_kernelIN5flash19enable_sm80_to_sm89INS1_16FlashAttnFwdSm80INS1_25CollectiveMainloopFwdSm80ILi8ELi1ELb0EN4cute5tupleIJNS5_1CILi128EEENS7_ILi32EEENS7_ILi256EEEEEELi256ENS_6half_tEfNS_4arch4Sm80ELb0ELb1ELb0ELb1ELb0ELb1ELb1ELb1EEENS1_21CollectiveEpilogueFwdINS6_IJS8_SA_S9_EEENS6_IJNS7_ILi1EEESI_SI_EEESC_SE_Li256ELb1ELb1ELb1ELb0EEENS1_36VarlenDynamicPersistentTileSchedulerILi128ELi32ELi256ELi256ELb1ELb1ELb0ELb1ELb0ELb1EEEEEEEEEvNT_6ParamsE:
[----:B------:R-:W-:Y:S01]  /*0000*/  LDC R1, c[0x0][0x28] ;  /* 0x00000a00ff017b82 */ /* 0x000fe20000000800 */
[----:B------:R-:W-:Y:S05]  /*0010*/  EXIT ;  /* 0x000000000000794d */ /* 0x000fea0003800000 */
.L_x_5:
        /* <DEDUP_REMOVED lines=14> */
.L_x_23:


//--------------------- .text._ZN7cutlass13device_kernelIN5flash19enable_sm80_to_sm89INS1_16FlashAttnFwdSm80INS1_25CollectiveMainloopFwdSm80ILi8ELi1ELb1EN4cute5tupleIJNS5_1CILi128EEENS7_ILi64EEENS7_ILi256EEEEEELi256ENS_6half_tEfNS_4arch4Sm80ELb1ELb0ELb0ELb0ELb0ELb0ELb1ELb1EEENS1_21CollectiveEpilogueFwdINS6_IJS8_SA_S9_EEENS6_IJNS7_ILi1EEESI_SI_EEESC_SE_Li256ELb0ELb1ELb1ELb0EEENS1_30DynamicPersistentTileSchedulerILi256ELi256ELb1ELb1ELb0EEEEEEEEEvNT_6ParamsE --------------------------
	.section	.text._ZN7cutlass13device_kernelIN5flash19enable_sm80_to_sm89INS1_16FlashAttnFwdSm80INS1_25CollectiveMainloopFwdSm80ILi8ELi1ELb1EN4cute5tupleIJNS5_1CILi128EEENS7_ILi64EEENS7_ILi256EEEEEELi256ENS_6half_tEfNS_4arch4Sm80ELb1ELb0ELb0ELb0ELb0ELb0ELb1ELb1EEENS1_21CollectiveEpilogueFwdINS6_IJS8_SA_S9_EEENS6_IJNS7_ILi1EEESI_SI_EEESC_SE_Li256ELb0ELb1ELb1ELb0EEENS1_30DynamicPersistentTileSchedulerILi256ELi256ELb1ELb1ELb0EEEEEEEEEvNT_6ParamsE,"ax",@progbits
	.align	128
.text._ZN7cutlass13device_kernelIN5flash19enable_sm80_to_sm89INS1_16FlashAttnFwdSm80INS1_25CollectiveMainloopFwdSm80ILi8ELi1ELb1EN4cute5tupleIJNS5_1CILi128EEENS7_ILi64EEENS7_ILi256EEEEEELi256ENS_6half_tEfNS_4arch4Sm80ELb1ELb0ELb0ELb0ELb0ELb0ELb1ELb1EEENS1_21CollectiveEpilogueFwdINS6_IJS8_SA_S9_EEENS6_IJNS7_ILi1EEESI_SI_EEESC_SE_Li256ELb0ELb1ELb1ELb0EEENS1_30DynamicPersistentTileSchedulerILi256ELi256ELb1ELb1ELb0EEEEEEEEEvNT_6ParamsE:
        .type           _ZN7cutlass13device_kernelIN5flash19enable_sm80_to_sm89INS1_16FlashAttnFwdSm80INS1_25CollectiveMainloopFwdSm80ILi8ELi1ELb1EN4cute5tupleIJNS5_1CILi128EEENS7_ILi64EEENS7_ILi256EEEEEELi256ENS_6half_tEfNS_4arch4Sm80ELb1ELb0ELb0ELb0ELb0ELb0ELb1ELb1EEENS1_21CollectiveEpilogueFwdINS6_IJS8_SA_S9_EEENS6_IJNS7_ILi1EEESI_SI_EEESC_SE_Li256ELb0ELb1ELb1ELb0EEENS1_30DynamicPersistentTileSchedulerILi256ELi256ELb1ELb1ELb0EEEEEEEEEvNT_6ParamsE,@function
        .size           _ZN7cutlass13device_kernelIN5flash19enable_sm80_to_sm89INS1_16FlashAttnFwdSm80INS1_25CollectiveMainloopFwdSm80ILi8ELi1ELb1EN4cute5tupleIJNS5_1CILi128EEENS7_ILi64EEENS7_ILi256EEEEEELi256ENS_6half_tEfNS_4arch4Sm80ELb1ELb0ELb0ELb0ELb0ELb0ELb1ELb1EEENS1_21CollectiveEpilogueFwdINS6_IJS8_SA_S9_EEENS6_IJNS7_ILi1EEESI_SI_EEESC_SE_Li256ELb0ELb1ELb1ELb0EEENS1_30DynamicPersistentTileSchedulerILi256ELi256ELb1ELb1ELb0EEEEEEEEEvNT_6ParamsE,(.L_x_24 - _ZN7cutlass13device_kernelIN5flash19enable_sm80_to_sm89INS1_16FlashAttnFwdSm80INS1_25CollectiveMainloopFwdSm80ILi8ELi1ELb1EN4cute5tupleIJNS5_1CILi128EEENS7_ILi64EEENS7_ILi256EEEEEELi256ENS_6half_tEfNS_4arch4Sm80ELb1ELb0ELb0ELb0ELb0ELb0ELb1ELb1EEENS1_21CollectiveEpilogueFwdINS6_IJS8_SA_S9_EEENS6_IJNS7_ILi1EEESI_SI_EEESC_SE_Li256ELb0ELb1ELb1ELb0EEENS1_30DynamicPersistentTileSchedulerILi256ELi256ELb1ELb1ELb0EEEEEEEEEvNT_6ParamsE)
        .other          _ZN7cutlass13device_kernelIN5flash19enable_sm80_to_sm89INS1_16FlashAttnFwdSm80INS1_25CollectiveMainloopFwdSm80ILi8ELi1ELb1EN4cute5tupleIJNS5_1CILi128EEENS7_ILi64EEENS7_ILi256EEEEEELi256ENS_6half_tEfNS_4arch4Sm80ELb1ELb0ELb0ELb0ELb0ELb0ELb1ELb1EEENS1_21CollectiveEpilogueFwdINS6_IJS8_SA_S9_EEENS6_IJNS7_ILi1EEESI_SI_EEESC_SE_Li256ELb0ELb1ELb1ELb0EEENS1_30DynamicPersistentTileSchedulerILi256ELi256ELb1ELb1ELb0EEEEEEEEEvNT_6ParamsE,@"STO_CUDA_ENTRY STV_DEFAULT"
_ZN7cutlass13device_kernelIN5flash19enable_sm80_to_sm89INS1_16FlashAttnFwdSm80INS1_25CollectiveMainloopFwdSm80ILi8ELi1ELb1EN4cute5tupleIJNS5_1CILi128EEENS7_ILi64EEENS7_ILi256EEEEEELi256ENS_6half_tEfNS_4arch4Sm80ELb1ELb0ELb0ELb0ELb0ELb0ELb1ELb1EEENS1_21CollectiveEpilogueFwdINS6_IJS8_SA_S9_EEENS6_IJNS7_ILi1EEESI_SI_EEESC_SE_Li256ELb0ELb1ELb1ELb0EEENS1_30DynamicPersistentTileSchedulerILi256ELi256ELb1ELb1ELb0EEEEEEEEEvNT_6ParamsE:
[----:B------:R-:W-:Y:S01]  /*0000*/  LDC R1, c[0x0][0x28] ;  /* 0x00000a00ff017b82 */ /* 0x000fe20000000800 */
[----:B------:R-:W-:Y:S05]  /*0010*/  EXIT ;  /* 0x000000000000794d */ /* 0x000fea0003800000 */
.L_x_6:
        /* <DEDUP_REMOVED lines=14> */
.L_x_24:


//--------------------- .text._ZN7cutlass13device_kernelIN5flash19enable_sm80_to_sm89INS1_16FlashAttnFwdSm80INS1_25CollectiveMainloopFwdSm80ILi8ELi1ELb1EN4cute5tupleIJNS5_1CILi128EEENS7_ILi48EEENS7_ILi256EEEEEELi256ENS_6half_tEfNS_4arch4Sm80ELb1ELb0ELb0ELb1ELb0ELb0ELb1ELb1EEENS1_21CollectiveEpilogueFwdINS6_IJS8_SA_S9_EEENS6_IJNS7_ILi1EEESI_SI_EEESC_SE_Li256ELb1ELb1ELb1ELb0EEENS1_36VarlenDynamicPersistentTileSchedulerILi128ELi48ELi256ELi256ELb1ELb1ELb0ELb1ELb1ELb1EEEEEEEEEvNT_6ParamsE --------------------------
	.section	.text._ZN7cutlass13device_kernelIN5flash19enable_sm80_to_sm89INS1_16FlashAttnFwdSm80INS1_25CollectiveMainloopFwdSm80ILi8ELi1ELb1EN4cute5tupleIJNS5_1CILi128EEENS7_ILi48EEENS7_ILi256EEEEEELi256ENS_6half_tEfNS_4arch4Sm80ELb1ELb0ELb0ELb1ELb0ELb0ELb1ELb1EEENS1_21CollectiveEpilogueFwdINS6_IJS8_SA_S9_EEENS6_IJNS7_ILi1EEESI_SI_EEESC_SE_Li256ELb1ELb1ELb1ELb0EEENS1_36VarlenDynamicPersistentTileSchedulerILi128ELi48ELi256ELi256ELb1ELb1ELb0ELb1ELb1ELb1EEEEEEEEEvNT_6ParamsE,"ax",@progbits
	.align	128
.text._ZN7cutlass13device_kernelIN5flash19enable_sm80_to_sm89INS1_16FlashAttnFwdSm80INS1_25CollectiveMainloopFwdSm80ILi8ELi1ELb1EN4cute5tupleIJNS5_1CILi128EEENS7_ILi48EEENS7_ILi256EEEEEELi256ENS_6half_tEfNS_4arch4Sm80ELb1ELb0ELb0ELb1ELb0ELb0ELb1ELb1EEENS1_21CollectiveEpilogueFwdINS6_IJS8_SA_S9_EEENS6_IJNS7_ILi1EEESI_SI_EEESC_SE_Li256ELb1ELb1ELb1ELb0EEENS1_36VarlenDynamicPersistentTileSchedulerILi128ELi48ELi256ELi256ELb1ELb1ELb0ELb1ELb1ELb1EEEEEEEEEvNT_6ParamsE:
        .type           _ZN7cutlass13device_kernelIN5flash19enable_sm80_to_sm89INS1_16FlashAttnFwdSm80INS1_25CollectiveMainloopFwdSm80ILi8ELi1ELb1EN4cute5tupleIJNS5_1CILi128EEENS7_ILi48EEENS7_ILi256EEEEEELi256ENS_6half_tEfNS_4arch4Sm80ELb1ELb0ELb0ELb1ELb0ELb0ELb1ELb1EEENS1_21CollectiveEpilogueFwdINS6_IJS8_SA_S9_EEENS6_IJNS7_ILi1EEESI_SI_EEESC_SE_Li256ELb1ELb1ELb1ELb0EEENS1_36VarlenDynamicPersistentTileSchedulerILi128ELi48ELi256ELi256ELb1ELb1ELb0ELb1ELb1ELb1EEEEEEEEEvNT_6ParamsE,@function
        .size           _ZN7cutlass13device_kernelIN5flash19enable_sm80_to_sm89INS1_16FlashAttnFwdSm80INS1_25CollectiveMainloopFwdSm80ILi8ELi1ELb1EN4cute5tupleIJNS5_1CILi128EEENS7_ILi48EEENS7_ILi256EEEEEELi256ENS_6half_tEfNS_4arch4Sm80ELb1ELb0ELb0ELb1ELb0ELb0ELb1ELb1EEENS1_21CollectiveEpilogueFwdINS6_IJS8_SA_S9_EEENS6_IJNS7_ILi1EEESI_SI_EEESC_SE_Li256ELb1ELb1ELb1ELb0EEENS1_36VarlenDynamicPersistentTileSchedulerILi128ELi48ELi256ELi256ELb1ELb1ELb0ELb1ELb1ELb1EEEEEEEEEvNT_6ParamsE,(.L_x_25 - _ZN7cutlass13device_kernelIN5flash19enable_sm80_to_sm89INS1_16FlashAttnFwdSm80INS1_25CollectiveMainloopFwdSm80ILi8ELi1ELb1EN4cute5tupleIJNS5_1CILi128EEENS7_ILi48EEENS7_ILi256EEEEEELi256ENS_6half_tEfNS_4arch4Sm80ELb1ELb0ELb0ELb1ELb0ELb0ELb1ELb1EEENS1_21CollectiveEpilogueFwdINS6_IJS8_SA_S9_EEENS6_IJNS7_ILi1EEESI_SI_EEESC_SE_Li256ELb1ELb1ELb1ELb0EEENS1_36VarlenDynamicPersistentTileSchedulerILi128ELi48ELi256ELi256ELb1ELb1ELb0ELb1ELb1ELb1EEEEEEEEEvNT_6ParamsE)
        .other          _ZN7cutlass13device_kernelIN5flash19enable_sm80_to_sm89INS1_16FlashAttnFwdSm80INS1_25CollectiveMainloopFwdSm80ILi8ELi1ELb1EN4cute5tupleIJNS5_1CILi128EEENS7_ILi48EEENS7_ILi256EEEEEELi256ENS_6half_tEfNS_4arch4Sm80ELb1ELb0ELb0ELb1ELb0ELb0ELb1ELb1EEENS1_21CollectiveEpilogueFwdINS6_IJS8_SA_S9_EEENS6_IJNS7_ILi1EEESI_SI_EEESC_SE_Li256ELb1ELb1ELb1ELb0EEENS1_36VarlenDynamicPersistentTileSchedulerILi128ELi48ELi256ELi256ELb1ELb1ELb0ELb1ELb1ELb1EEEEEEEEEvNT_6ParamsE,@"STO_CUDA_ENTRY STV_DEFAULT"
_ZN7cutlass13device_kernelIN5flash19enable_sm80_to_sm89INS1_16FlashAttnFwdSm80INS1_25CollectiveMainloopFwdSm80ILi8ELi1ELb1EN4cute5tupleIJNS5_1CILi128EEENS7_ILi48EEENS7_ILi256EEEEEELi256ENS_6half_tEfNS_4arch4Sm80ELb1ELb0ELb0ELb1ELb0ELb0ELb1ELb1EEENS1_21CollectiveEpilogueFwdINS6_IJS8_SA_S9_EEENS6_IJNS7_ILi1EEESI_SI_EEESC_SE_Li256ELb1ELb1ELb1ELb0EEENS1_36VarlenDynamicPersistentTileSchedulerILi128ELi48ELi256ELi256ELb1ELb1ELb0ELb1ELb1ELb1EEEEEEEEEvNT_6ParamsE:
[----:B------:R-:W-:Y:S01]  /*0000*/  LDC R1, c[0x0][0x28] ;  /* 0x00000a00ff017b82 */ /* 0x000fe20000000800 */
[----:B------:R-:W-:Y:S05]  /*0010*/  EXIT ;  /* 0x000000000000794d */ /* 0x000fea0003800000 */
.L_x_7:
        /* <DEDUP_REMOVED lines=14> */
.L_x_25:


//--------------------- .text._ZN7cutlass13device_kernelIN5flash19enable_sm80_to_sm89INS1_16FlashAttnFwdSm80INS1_25CollectiveMainloopFwdSm80ILi8ELi1ELb0EN4cute5tupleIJNS5_1CILi128EEENS7_ILi32EEENS7_ILi256EEEEEELi256ENS_6half_tEfNS_4arch4Sm80ELb1ELb0ELb0ELb1ELb0ELb1ELb1ELb1EEENS1_21CollectiveEpilogueFwdINS6_IJS8_SA_S9_EEENS6_IJNS7_ILi1EEESI_SI_EEESC_SE_Li256ELb1ELb1ELb1ELb0EEENS1_36VarlenDynamicPersistentTileSchedulerILi128ELi32ELi256ELi256ELb1ELb1ELb0ELb1ELb1ELb1EEEEEEEEEvNT_6ParamsE --------------------------
	.section	.text._ZN7cutlass13device_kernelIN5flash19enable_sm80_to_sm89INS1_16FlashAttnFwdSm80INS1_25CollectiveMainloopFwdSm80ILi8ELi1ELb0EN4cute5tupleIJNS5_1CILi128EEENS7_ILi32EEENS7_ILi256EEEEEELi256ENS_6half_tEfNS_4arch4Sm80ELb1ELb0ELb0ELb1ELb0ELb1ELb1ELb1EEENS1_21CollectiveEpilogueFwdINS6_IJS8_SA_S9_EEENS6_IJNS7_ILi1EEESI_SI_EEESC_SE_Li256ELb1ELb1ELb1ELb0EEENS1_36VarlenDynamicPersistentTileSchedulerILi128ELi32ELi256ELi256ELb1ELb1ELb0ELb1ELb1ELb1EEEEEEEEEvNT_6ParamsE,"ax",@progbits
	.align	128
.text._ZN7cutlass13device_kernelIN5flash19enable_sm80_to_sm89INS1_16FlashAttnFwdSm80INS1_25CollectiveMainloopFwdSm80ILi8ELi1ELb0EN4cute5tupleIJNS5_1CILi128EEENS7_ILi32EEENS7_ILi256EEEEEELi256ENS_6half_tEfNS_4arch4Sm80ELb1ELb0ELb0ELb1ELb0ELb1ELb1ELb1EEENS1_21CollectiveEpilogueFwdINS6_IJS8_SA_S9_EEENS6_IJNS7_ILi1EEESI_SI_EEESC_SE_Li256ELb1ELb1ELb1ELb0EEENS1_36VarlenDynamicPersistentTileSchedulerILi128ELi32ELi256ELi256ELb1ELb1ELb0ELb1ELb1ELb1EEEEEEEEEvNT_6ParamsE:
        .type           _ZN7cutlass13device_kernelIN5flash19enable_sm80_to_sm89INS1_16FlashAttnFwdSm80INS1_25CollectiveMainloopFwdSm80ILi8ELi1ELb0EN4cute5tupleIJNS5_1CILi128EEENS7_ILi32EEENS7_ILi256EEEEEELi256ENS_6half_tEfNS_4arch4Sm80ELb1ELb0ELb0ELb1ELb0ELb1ELb1ELb1EEENS1_21CollectiveEpilogueFwdINS6_IJS8_SA_S9_EEENS6_IJNS7_ILi1EEESI_SI_EEESC_SE_Li256ELb1ELb1ELb1ELb0EEENS1_36VarlenDynamicPersistentTileSchedulerILi128ELi32ELi256ELi256ELb1ELb1ELb0ELb1ELb1ELb1EEEEEEEEEvNT_6ParamsE,@function
        .size           _ZN7cutlass13device_kernelIN5flash19enable_sm80_to_sm89INS1_16FlashAttnFwdSm80INS1_25CollectiveMainloopFwdSm80ILi8ELi1ELb0EN4cute5tupleIJNS5_1CILi128EEENS7_ILi32EEENS7_ILi256EEEEEELi256ENS_6half_tEfNS_4arch4Sm80ELb1ELb0ELb0ELb1ELb0ELb1ELb1ELb1EEENS1_21CollectiveEpilogueFwdINS6_IJS8_SA_S9_EEENS6_IJNS7_ILi1EEESI_SI_EEESC_SE_Li256ELb1ELb1ELb1ELb0EEENS1_36VarlenDynamicPersistentTileSchedulerILi128ELi32ELi256ELi256ELb1ELb1ELb0ELb1ELb1ELb1EEEEEEEEEvNT_6ParamsE,(.L_x_26 - _ZN7cutlass13device_kernelIN5flash19enable_sm80_to_sm89INS1_16FlashAttnFwdSm80INS1_25CollectiveMainloopFwdSm80ILi8ELi1ELb0EN4cute5tupleIJNS5_1CILi128EEENS7_ILi32EEENS7_ILi256EEEEEELi256ENS_6half_tEfNS_4arch4Sm80ELb1ELb0ELb0ELb1ELb0ELb1ELb1ELb1EEENS1_21CollectiveEpilogueFwdINS6_IJS8_SA_S9_EEENS6_IJNS7_ILi1EEESI_SI_EEESC_SE_Li256ELb1ELb1ELb1ELb0EEENS1_36VarlenDynamicPersistentTileSchedulerILi128ELi32ELi256ELi256ELb1ELb1ELb0ELb1ELb1ELb1EEEEEEEEEvNT_6ParamsE)
        .other          _ZN7cutlass13device_kernelIN5flash19enable_sm80_to_sm89INS1_16FlashAttnFwdSm80INS1_25CollectiveMainloopFwdSm80ILi8ELi1ELb0EN4cute5tupleIJNS5_1CILi128EEENS7_ILi32EEENS7_ILi256EEEEEELi256ENS_6half_tEfNS_4arch4Sm80ELb1ELb0ELb0ELb1ELb0ELb1ELb1ELb1EEENS1_21CollectiveEpilogueFwdINS6_IJS8_SA_S9_EEENS6_IJNS7_ILi1EEESI_SI_EEESC_SE_Li256ELb1ELb1ELb1ELb0EEENS1_36VarlenDynamicPersistentTileSchedulerILi128ELi32ELi256ELi256ELb1ELb1ELb0ELb1ELb1ELb1EEEEEEEEEvNT_6ParamsE,@"STO_CUDA_ENTRY STV_DEFAULT"
_ZN7cutlass13device_kernelIN5flash19enable_sm80_to_sm89INS1_16FlashAttnFwdSm80INS1_25CollectiveMainloopFwdSm80ILi8ELi1ELb0EN4cute5tupleIJNS5_1CILi128EEENS7_ILi32EEENS7_ILi256EEEEEELi256ENS_6half_tEfNS_4arch4Sm80ELb1ELb0ELb0ELb1ELb0ELb1ELb1ELb1EEENS1_21CollectiveEpilogueFwdINS6_IJS8_SA_S9_EEENS6_IJNS7_ILi1EEESI_SI_EEESC_SE_Li256ELb1ELb1ELb1ELb0EEENS1_36VarlenDynamicPersistentTileSchedulerILi128ELi32ELi256ELi256ELb1ELb1ELb0ELb1ELb1ELb1EEEEEEEEEvNT_6ParamsE:
[----:B------:R-:W-:Y:S01]  /*0000*/  LDC R1, c[0x0][0x28] ;  /* 0x00000a00ff017b82 */ /* 0x000fe20000000800 */
[----:B------:R-:W-:Y:S05]  /*0010*/  EXIT ;  /* 0x000000000000794d */ /* 0x000fea0003800000 */
.L_x_8:
        /* <DEDUP_REMOVED lines=14> */
.L_x_26:


//--------------------- .text._ZN7cutlass13device_kernelIN5flash19enable_sm80_to_sm89INS1_16FlashAttnFwdSm80INS1_25CollectiveMainloopFwdSm80ILi8ELi1ELb0EN4cute5tupleIJNS5_1CILi128EEENS7_ILi96EEENS7_ILi256EEEEEELi256ENS_6half_tEfNS_4arch4Sm80ELb0ELb0ELb0ELb0ELb0ELb0ELb1ELb1EEENS1_21CollectiveEpilogueFwdINS6_IJS8_SA_S9_EEENS6_IJNS7_ILi1EEESI_SI_EEESC_SE_Li256ELb0ELb1ELb1ELb0EEENS1_19SingleTileSchedulerILb0ELb1ELb1ELi128EEEEEEEEEvNT_6ParamsE --------------------------
	.section	.text._ZN7cutlass13device_kernelIN5flash19enable_sm80_to_sm89INS1_16FlashAttnFwdSm80INS1_25CollectiveMainloopFwdSm80ILi8ELi1ELb0EN4cute5tupleIJNS5_1CILi128EEENS7_ILi96EEENS7_ILi256EEEEEELi256ENS_6half_tEfNS_4arch4Sm80ELb0ELb0ELb0ELb0ELb0ELb0ELb1ELb1EEENS1_21CollectiveEpilogueFwdINS6_IJS8_SA_S9_EEENS6_IJNS7_ILi1EEESI_SI_EEESC_SE_Li256ELb0ELb1ELb1ELb0EEENS1_19SingleTileSchedulerILb0ELb1ELb1ELi128EEEEEEEEEvNT_6ParamsE,"ax",@progbits
	.align	128
.text._ZN7cutlass13device_kernelIN5flash19enable_sm80_to_sm89INS1_16FlashAttnFwdSm80INS1_25CollectiveMainloopFwdSm80ILi8ELi1ELb0EN4cute5tupleIJNS5_1CILi128EEENS7_ILi96EEENS7_ILi256EEEEEELi256ENS_6half_tEfNS_4arch4Sm80ELb0ELb0ELb0ELb0ELb0ELb0ELb1ELb1EEENS1_21CollectiveEpilogueFwdINS6_IJS8_SA_S9_EEENS6_IJNS7_ILi1EEESI_SI_EEESC_SE_Li256ELb0ELb1ELb1ELb0EEENS1_19SingleTileSchedulerILb0ELb1ELb1ELi128EEEEEEEEEvNT_6ParamsE:
        .type           _ZN7cutlass13device_kernelIN5flash19enable_sm80_to_sm89INS1_16FlashAttnFwdSm80INS1_25CollectiveMainloopFwdSm80ILi8ELi1ELb0EN4cute5tupleIJNS5_1CILi128EEENS7_ILi96EEENS7_ILi256EEEEEELi256ENS_6half_tEfNS_4arch4Sm80ELb0ELb0ELb0ELb0ELb0ELb0ELb1ELb1EEENS1_21CollectiveEpilogueFwdINS6_IJS8_SA_S9_EEENS6_IJNS7_ILi1EEESI_SI_EEESC_SE_Li256ELb0ELb1ELb1ELb0EEENS1_19SingleTileSchedulerILb0ELb1ELb1ELi128EEEEEEEEEvNT_6ParamsE,@function
        .size           _ZN7cutlass13device_kernelIN5flash19enable_sm80_to_sm89INS1_16FlashAttnFwdSm80INS1_25CollectiveMainloopFwdSm80ILi8ELi1ELb0EN4cute5tupleIJNS5_1CILi128EEENS7_ILi96EEENS7_ILi256EEEEEELi256ENS_6half_tEfNS_4arch4Sm80ELb0ELb0ELb0ELb0ELb0ELb0ELb1ELb1EEENS1_21CollectiveEpilogueFwdINS6_IJS8_SA_S9_EEENS6_IJNS7_ILi1EEESI_SI_EEESC_SE_Li256ELb0ELb1ELb1ELb0EEENS1_19SingleTileSchedulerILb0ELb1ELb1ELi128EEEEEEEEEvNT_6ParamsE,(.L_x_27 - _ZN7cutlass13device_kernelIN5flash19enable_sm80_to_sm89INS1_16FlashAttnFwdSm80INS1_25CollectiveMainloopFwdSm80ILi8ELi1ELb0EN4cute5tupleIJNS5_1CILi128EEENS7_ILi96EEENS7_ILi256EEEEEELi256ENS_6half_tEfNS_4arch4Sm80ELb0ELb0ELb0ELb0ELb0ELb0ELb1ELb1EEENS1_21CollectiveEpilogueFwdINS6_IJS8_SA_S9_EEENS6_IJNS7_ILi1EEESI_SI_EEESC_SE_Li256ELb0ELb1ELb1ELb0EEENS1_19SingleTileSchedulerILb0ELb1ELb1ELi128EEEEEEEEEvNT_6ParamsE)
        .other          _ZN7cutlass13device_kernelIN5flash19enable_sm80_to_sm89INS1_16FlashAttnFwdSm80INS1_25CollectiveMainloopFwdSm80ILi8ELi1ELb0EN4cute5tupleIJNS5_1CILi128EEENS7_ILi96EEENS7_ILi256EEEEEELi256ENS_6half_tEfNS_4arch4Sm80ELb0ELb0ELb0ELb0ELb0ELb0ELb1ELb1EEENS1_21CollectiveEpilogueFwdINS6_IJS8_SA_S9_EEENS6_IJNS7_ILi1EEESI_SI_EEESC_SE_Li256ELb0ELb1ELb1ELb0EEENS1_19SingleTileSchedulerILb0ELb1ELb1ELi128EEEEEEEEEvNT_6ParamsE,@"STO_CUDA_ENTRY STV_DEFAULT"
_ZN7cutlass13device_kernelIN5flash19enable_sm80_to_sm89INS1_16FlashAttnFwdSm80INS1_25CollectiveMainloopFwdSm80ILi8ELi1ELb0EN4cute5tupleIJNS5_1CILi128EEENS7_ILi96EEENS7_ILi256EEEEEELi256ENS_6half_tEfNS_4arch4Sm80ELb0ELb0ELb0ELb0ELb0ELb0ELb1ELb1EEENS1_21CollectiveEpilogueFwdINS6_IJS8_SA_S9_EEENS6_IJNS7_ILi1EEESI_SI_EEESC_SE_Li256ELb0ELb1ELb1ELb0EEENS1_19SingleTileSchedulerILb0ELb1ELb1ELi128EEEEEEEEEvNT_6ParamsE:
[----:B------:R-:W-:Y:S01]  /*0000*/  LDC R1, c[0x0][0x28] ;  /* 0x00000a00ff017b82 */ /* 0x000fe20000000800 */
[----:B------:R-:W-:Y:S05]  /*0010*/  EXIT ;  /* 0x000000000000794d */ /* 0x000fea0003800000 */
.L_x_9:
        /* <DEDUP_REMOVED lines=14> */
.L_x_27:


//--------------------- .text._ZN7cutlass13device_kernelIN5flash19enable_sm80_to_sm89INS1_16FlashAttnFwdSm80INS1_25CollectiveMainloopFwdSm80ILi8ELi1ELb0EN4cute5tupleIJNS5_1CILi128EEENS7_ILi64EEENS7_ILi256EEEEEELi256ENS_6half_tEfNS_4arch4Sm80ELb0ELb0ELb0ELb1ELb0ELb0ELb1ELb1EEENS1_21CollectiveEpilogueFwdINS6_IJS8_SA_S9_EEENS6_IJNS7_ILi1EEESI_SI_EEESC_SE_Li256ELb1ELb1ELb1ELb0EEENS1_36VarlenDynamicPersistentTileSchedulerILi128ELi64ELi256ELi256ELb1ELb1ELb0ELb0ELb1ELb1EEEEEEEEEvNT_6ParamsE --------------------------
	.section	.text._ZN7cutlass13device_kernelIN5flash19enable_sm80_to_sm89INS1_16FlashAttnFwdSm80INS1_25CollectiveMainloopFwdSm80ILi8ELi1ELb0EN4cute5tupleIJNS5_1CILi128EEENS7_ILi64EEENS7_ILi256EEEEEELi256ENS_6half_tEfNS_4arch4Sm80ELb0ELb0ELb0ELb1ELb0ELb0ELb1ELb1EEENS1_21CollectiveEpilogueFwdINS6_IJS8_SA_S9_EEENS6_IJNS7_ILi1EEESI_SI_EEESC_SE_Li256ELb1ELb1ELb1ELb0EEENS1_36VarlenDynamicPersistentTileSchedulerILi128ELi64ELi256ELi256ELb1ELb1ELb0ELb0ELb1ELb1EEEEEEEEEvNT_6ParamsE,"ax",@progbits
	.align	128
.text._ZN7cutlass13device_kernelIN5flash19enable_sm80_to_sm89INS1_16FlashAttnFwdSm80INS1_25CollectiveMainloopFwdSm80ILi8ELi1ELb0EN4cute5tupleIJNS5_1CILi128EEENS7_ILi64EEENS7_ILi256EEEEEELi256ENS_6half_tEfNS_4arch4Sm80ELb0ELb0ELb0ELb1ELb0ELb0ELb1ELb1EEENS1_21CollectiveEpilogueFwdINS6_IJS8_SA_S9_EEENS6_IJNS7_ILi1EEESI_SI_EEESC_SE_Li256ELb1ELb1ELb1ELb0EEENS1_36VarlenDynamicPersistentTileSchedulerILi128ELi64ELi256ELi256ELb1ELb1ELb0ELb0ELb1ELb1EEEEEEEEEvNT_6ParamsE:
        .type           _ZN7cutlass13device_kernelIN5flash19enable_sm80_to_sm89INS1_16FlashAttnFwdSm80INS1_25CollectiveMainloopFwdSm80ILi8ELi1ELb0EN4cute5tupleIJNS5_1CILi128EEENS7_ILi64EEENS7_ILi256EEEEEELi256ENS_6half_tEfNS_4arch4Sm80ELb0ELb0ELb0ELb1ELb0ELb0ELb1ELb1EEENS1_21CollectiveEpilogueFwdINS6_IJS8_SA_S9_EEENS6_IJNS7_ILi1EEESI_SI_EEESC_SE_Li256ELb1ELb1ELb1ELb0EEENS1_36VarlenDynamicPersistentTileSchedulerILi128ELi64ELi256ELi256ELb1ELb1ELb0ELb0ELb1ELb1EEEEEEEEEvNT_6ParamsE,@function
        .size           _ZN7cutlass13device_kernelIN5flash19enable_sm80_to_sm89INS1_16FlashAttnFwdSm80INS1_25CollectiveMainloopFwdSm80ILi8ELi1ELb0EN4cute5tupleIJNS5_1CILi128EEENS7_ILi64EEENS7_ILi256EEEEEELi256ENS_6half_tEfNS_4arch4Sm80ELb0ELb0ELb0ELb1ELb0ELb0ELb1ELb1EEENS1_21CollectiveEpilogueFwdINS6_IJS8_SA_S9_EEENS6_IJNS7_ILi1EEESI_SI_EEESC_SE_Li256ELb1ELb1ELb1ELb0EEENS1_36VarlenDynamicPersistentTileSchedulerILi128ELi64ELi256ELi256ELb1ELb1ELb0ELb0ELb1ELb1EEEEEEEEEvNT_6ParamsE,(.L_x_28 - _ZN7cutlass13device_kernelIN5flash19enable_sm80_to_sm89INS1_16FlashAttnFwdSm80INS1_25CollectiveMainloopFwdSm80ILi8ELi1ELb0EN4cute5tupleIJNS5_1CILi128EEENS7_ILi64EEENS7_ILi256EEEEEELi256ENS_6half_tEfNS_4arch4Sm80ELb0ELb0ELb0ELb1ELb0ELb0ELb1ELb1EEENS1_21CollectiveEpilogueFwdINS6_IJS8_SA_S9_EEENS6_IJNS7_ILi1EEESI_SI_EEESC_SE_Li256ELb1ELb1ELb1ELb0EEENS1_36VarlenDynamicPersistentTileSchedulerILi128ELi64ELi256ELi256ELb1ELb1ELb0ELb0ELb1ELb1EEEEEEEEEvNT_6ParamsE)
        .other          _ZN7cutlass13device_kernelIN5flash19enable_sm80_to_sm89INS1_16FlashAttnFwdSm80INS1_25CollectiveMainloopFwdSm80ILi8ELi1ELb0EN4cute5tupleIJNS5_1CILi128EEENS7_ILi64EEENS7_ILi256EEEEEELi256ENS_6half_tEfNS_4arch4Sm80ELb0ELb0ELb0ELb1ELb0ELb0ELb1ELb1EEENS1_21CollectiveEpilogueFwdINS6_IJS8_SA_S9_EEENS6_IJNS7_ILi1EEESI_SI_EEESC_SE_Li256ELb1ELb1ELb1ELb0EEENS1_36VarlenDynamicPersistentTileSchedulerILi128ELi64ELi256ELi256ELb1ELb1ELb0ELb0ELb1ELb1EEEEEEEEEvNT_6ParamsE,@"STO_CUDA_ENTRY STV_DEFAULT"
_ZN7cutlass13device_kernelIN5flash19enable_sm80_to_sm89INS1_16FlashAttnFwdSm80INS1_25CollectiveMainloopFwdSm80ILi8ELi1ELb0EN4cute5tupleIJNS5_1CILi128EEENS7_ILi64EEENS7_ILi256EEEEEELi256ENS_6half_tEfNS_4arch4Sm80ELb0ELb0ELb0ELb1ELb0ELb0ELb1ELb1EEENS1_21CollectiveEpilogueFwdINS6_IJS8_SA_S9_EEENS6_IJNS7_ILi1EEESI_SI_EEESC_SE_Li256ELb1ELb1ELb1ELb0EEENS1_36VarlenDynamicPersistentTileSchedulerILi128ELi64ELi256ELi256ELb1ELb1ELb0ELb0ELb1ELb1EEEEEEEEEvNT_6ParamsE:
[----:B------:R-:W-:Y:S01]  /*0000*/  LDC R1, c[0x0][0x28] ;  /* 0x00000a00ff017b82 */ /* 0x000fe20000000800 */
[----:B------:R-:W-:Y:S05]  /*0010*/  EXIT ;  /* 0x000000000000794d */ /* 0x000fea0003800000 */
.L_x_10:
        /* <DEDUP_REMOVED lines=14> */
.L_x_28:


//--------------------- .text._ZN7cutlass13device_kernelIN5flash19enable_sm80_to_sm89INS1_16FlashAttnFwdSm80INS1_25CollectiveMainloopFwdSm80ILi8ELi1ELb0EN4cute5tupleIJNS5_1CILi128EEENS7_ILi48EEENS7_ILi256EEEEEELi256ENS_6half_tEfNS_4arch4Sm80ELb0ELb0ELb0ELb1ELb0ELb1ELb1ELb1EEENS1_21CollectiveEpilogueFwdINS6_IJS8_SA_S9_EEENS6_IJNS7_ILi1EEESI_SI_EEESC_SE_Li256ELb1ELb1ELb1ELb0EEENS1_36VarlenDynamicPersistentTileSchedulerILi128ELi48ELi256ELi256ELb1ELb1ELb0ELb0ELb1ELb1EEEEEEEEEvNT_6ParamsE --------------------------
	.section	.text._ZN7cutlass13device_kernelIN5flash19enable_sm80_to_sm89INS1_16FlashAttnFwdSm80INS1_25CollectiveMainloopFwdSm80ILi8ELi1ELb0EN4cute5tupleIJNS5_1CILi128EEENS7_ILi48EEENS7_ILi256EEEEEELi256ENS_6half_tEfNS_4arch4Sm80ELb0ELb0ELb0ELb1ELb0ELb1ELb1ELb1EEENS1_21CollectiveEpilogueFwdINS6_IJS8_SA_S9_EEENS6_IJNS7_ILi1EEESI_SI_EEESC_SE_Li256ELb1ELb1ELb1ELb0EEENS1_36VarlenDynamicPersistentTileSchedulerILi128ELi48ELi256ELi256ELb1ELb1ELb0ELb0ELb1ELb1EEEEEEEEEvNT_6ParamsE,"ax",@progbits
	.align	128
.text._ZN7cutlass13device_kernelIN5flash19enable_sm80_to_sm89INS1_16FlashAttnFwdSm80INS1_25CollectiveMainloopFwdSm80ILi8ELi1ELb0EN4cute5tupleIJNS5_1CILi128EEENS7_ILi48EEENS7_ILi256EEEEEELi256ENS_6half_tEfNS_4arch4Sm80ELb0ELb0ELb0ELb1ELb0ELb1ELb1ELb1EEENS1_21CollectiveEpilogueFwdINS6_IJS8_SA_S9_EEENS6_IJNS7_ILi1EEESI_SI_EEESC_SE_Li256ELb1ELb1ELb1ELb0EEENS1_36VarlenDynamicPersistentTileSchedulerILi128ELi48ELi256ELi256ELb1ELb1ELb0ELb0ELb1ELb1EEEEEEEEEvNT_6ParamsE:
        .type           _ZN7cutlass13device_kernelIN5flash19enable_sm80_to_sm89INS1_16FlashAttnFwdSm80INS1_25CollectiveMainloopFwdSm80ILi8ELi1ELb0EN4cute5tupleIJNS5_1CILi128EEENS7_ILi48EEENS7_ILi256EEEEEELi256ENS_6half_tEfNS_4arch4Sm80ELb0ELb0ELb0ELb1ELb0ELb1ELb1ELb1EEENS1_21CollectiveEpilogueFwdINS6_IJS8_SA_S9_EEENS6_IJNS7_ILi1EEESI_SI_EEESC_SE_Li256ELb1ELb1ELb1ELb0EEENS1_36VarlenDynamicPersistentTileSchedulerILi128ELi48ELi256ELi256ELb1ELb1ELb0ELb0ELb1ELb1EEEEEEEEEvNT_6ParamsE,@function
        .size           _ZN7cutlass13device_kernelIN5flash19enable_sm80_to_sm89INS1_16FlashAttnFwdSm80INS1_25CollectiveMainloopFwdSm80ILi8ELi1ELb0EN4cute5tupleIJNS5_1CILi128EEENS7_ILi48EEENS7_ILi256EEEEEELi256ENS_6half_tEfNS_4arch4Sm80ELb0ELb0ELb0ELb1ELb0ELb1ELb1ELb1EEENS1_21CollectiveEpilogueFwdINS6_IJS8_SA_S9_EEENS6_IJNS7_ILi1EEESI_SI_EEESC_SE_Li256ELb1ELb1ELb1ELb0EEENS1_36VarlenDynamicPersistentTileSchedulerILi128ELi48ELi256ELi256ELb1ELb1ELb0ELb0ELb1ELb1EEEEEEEEEvNT_6ParamsE,(.L_x_29 - _ZN7cutlass13device_kernelIN5flash19enable_sm80_to_sm89INS1_16FlashAttnFwdSm80INS1_25CollectiveMainloopFwdSm80ILi8ELi1ELb0EN4cute5tupleIJNS5_1CILi128EEENS7_ILi48EEENS7_ILi256EEEEEELi256ENS_6half_tEfNS_4arch4Sm80ELb0ELb0ELb0ELb1ELb0ELb1ELb1ELb1EEENS1_21CollectiveEpilogueFwdINS6_IJS8_SA_S9_EEENS6_IJNS7_ILi1EEESI_SI_EEESC_SE_Li256ELb1ELb1ELb1ELb0EEENS1_36VarlenDynamicPersistentTileSchedulerILi128ELi48ELi256ELi256ELb1ELb1ELb0ELb0ELb1ELb1EEEEEEEEEvNT_6ParamsE)
        .other          _ZN7cutlass13device_kernelIN5flash19enable_sm80_to_sm89INS1_16FlashAttnFwdSm80INS1_25CollectiveMainloopFwdSm80ILi8ELi1ELb0EN4cute5tupleIJNS5_1CILi128EEENS7_ILi48EEENS7_ILi256EEEEEELi256ENS_6half_tEfNS_4arch4Sm80ELb0ELb0ELb0ELb1ELb0ELb1ELb1ELb1EEENS1_21CollectiveEpilogueFwdINS6_IJS8_SA_S9_EEENS6_IJNS7_ILi1EEESI_SI_EEESC_SE_Li256ELb1ELb1ELb1ELb0EEENS1_36VarlenDynamicPersistentTileSchedulerILi128ELi48ELi256ELi256ELb1ELb1ELb0ELb0ELb1ELb1EEEEEEEEEvNT_6ParamsE,@"STO_CUDA_ENTRY STV_DEFAULT"
_ZN7cutlass13device_kernelIN5flash19enable_sm80_to_sm89INS1_16FlashAttnFwdSm80INS1_25CollectiveMainloopFwdSm80ILi8ELi1ELb0EN4cute5tupleIJNS5_1CILi128EEENS7_ILi48EEENS7_ILi256EEEEEELi256ENS_6half_tEfNS_4arch4Sm80ELb0ELb0ELb0ELb1ELb0ELb1ELb1ELb1EEENS1_21CollectiveEpilogueFwdINS6_IJS8_SA_S9_EEENS6_IJNS7_ILi1EEESI_SI_EEESC_SE_Li256ELb1ELb1ELb1ELb0EEENS1_36VarlenDynamicPersistentTileSchedulerILi128ELi48ELi256ELi256ELb1ELb1ELb0ELb0ELb1ELb1EEEEEEEEEvNT_6ParamsE:
[----:B------:R-:W-:Y:S01]  /*0000*/  LDC R1, c[0x0][0x28] ;  /* 0x00000a00ff017b82 */ /* 0x000fe20000000800 */
[----:B------:R-:W-:Y:S05]  /*0010*/  EXIT ;  /* 0x000000000000794d */ /* 0x000fea0003800000 */
.L_x_11:
        /* <DEDUP_REMOVED lines=14> */
.L_x_29:


//--------------------- .text._ZN7cutlass13device_kernelIN5flash19enable_sm80_to_sm89INS1_16FlashAttnFwdSm80INS1_25CollectiveMainloopFwdSm80ILi8ELi1ELb0EN4cute5tupleIJNS5_1CILi128EEENS7_ILi64EEENS7_ILi256EEEEEELi256ENS_6half_tEfNS_4arch4Sm80ELb0ELb1ELb0ELb0ELb0ELb0ELb1ELb1EEENS1_21CollectiveEpilogueFwdINS6_IJS8_SA_S9_EEENS6_IJNS7_ILi1EEESI_SI_EEESC_SE_Li256ELb0ELb1ELb1ELb0EEENS1_19SingleTileSchedulerILb0ELb1ELb1ELi128EEEEEEEEEvNT_6ParamsE --------------------------
	.section	.text._ZN7cutlass13device_kernelIN5flash19enable_sm80_to_sm89INS1_16FlashAttnFwdSm80INS1_25CollectiveMainloopFwdSm80ILi8ELi1ELb0EN4cute5tupleIJNS5_1CILi128EEENS7_ILi64EEENS7_ILi256EEEEEELi256ENS_6half_tEfNS_4arch4Sm80ELb0ELb1ELb0ELb0ELb0ELb0ELb1ELb1EEENS1_21CollectiveEpilogueFwdINS6_IJS8_SA_S9_EEENS6_IJNS7_ILi1EEESI_SI_EEESC_SE_Li256ELb0ELb1ELb1ELb0EEENS1_19SingleTileSchedulerILb0ELb1ELb1ELi128EEEEEEEEEvNT_6ParamsE,"ax",@progbits
	.align	128
.text._ZN7cutlass13device_kernelIN5flash19enable_sm80_to_sm89INS1_16FlashAttnFwdSm80INS1_25CollectiveMainloopFwdSm80ILi8ELi1ELb0EN4cute5tupleIJNS5_1CILi128EEENS7_ILi64EEENS7_ILi256EEEEEELi256ENS_6half_tEfNS_4arch4Sm80ELb0ELb1ELb0ELb0ELb0ELb0ELb1ELb1EEENS1_21CollectiveEpilogueFwdINS6_IJS8_SA_S9_EEENS6_IJNS7_ILi1EEESI_SI_EEESC_SE_Li256ELb0ELb1ELb1ELb0EEENS1_19SingleTileSchedulerILb0ELb1ELb1ELi128EEEEEEEEEvNT_6ParamsE:
        .type           _ZN7cutlass13device_kernelIN5flash19enable_sm80_to_sm89INS1_16FlashAttnFwdSm80INS1_25CollectiveMainloopFwdSm80ILi8ELi1ELb0EN4cute5tupleIJNS5_1CILi128EEENS7_ILi64EEENS7_ILi256EEEEEELi256ENS_6half_tEfNS_4arch4Sm80ELb0ELb1ELb0ELb0ELb0ELb0ELb1ELb1EEENS1_21CollectiveEpilogueFwdINS6_IJS8_SA_S9_EEENS6_IJNS7_ILi1EEESI_SI_EEESC_SE_Li256ELb0ELb1ELb1ELb0EEENS1_19SingleTileSchedulerILb0ELb1ELb1ELi128EEEEEEEEEvNT_6ParamsE,@function
        .size           _ZN7cutlass13device_kernelIN5flash19enable_sm80_to_sm89INS1_16FlashAttnFwdSm80INS1_25CollectiveMainloopFwdSm80ILi8ELi1ELb0EN4cute5tupleIJNS5_1CILi128EEENS7_ILi64EEENS7_ILi256EEEEEELi256ENS_6half_tEfNS_4arch4Sm80ELb0ELb1ELb0ELb0ELb0ELb0ELb1ELb1EEENS1_21CollectiveEpilogueFwdINS6_IJS8_SA_S9_EEENS6_IJNS7_ILi1EEESI_SI_EEESC_SE_Li256ELb0ELb1ELb1ELb0EEENS1_19SingleTileSchedulerILb0ELb1ELb1ELi128EEEEEEEEEvNT_6ParamsE,(.L_x_30 - _ZN7cutlass13device_kernelIN5flash19enable_sm80_to_sm89INS1_16FlashAttnFwdSm80INS1_25CollectiveMainloopFwdSm80ILi8ELi1ELb0EN4cute5tupleIJNS5_1CILi128EEENS7_ILi64EEENS7_ILi256EEEEEELi256ENS_6half_tEfNS_4arch4Sm80ELb0ELb1ELb0ELb0ELb0ELb0ELb1ELb1EEENS1_21CollectiveEpilogueFwdINS6_IJS8_SA_S9_EEENS6_IJNS7_ILi1EEESI_SI_EEESC_SE_Li256ELb0ELb1ELb1ELb0EEENS1_19SingleTileSchedulerILb0ELb1ELb1ELi128EEEEEEEEEvNT_6ParamsE)
        .other          _ZN7cutlass13device_kernelIN5flash19enable_sm80_to_sm89INS1_16FlashAttnFwdSm80INS1_25CollectiveMainloopFwdSm80ILi8ELi1ELb0EN4cute5tupleIJNS5_1CILi128EEENS7_ILi64EEENS7_ILi256EEEEEELi256ENS_6half_tEfNS_4arch4Sm80ELb0ELb1ELb0ELb0ELb0ELb0ELb1ELb1EEENS1_21CollectiveEpilogueFwdINS6_IJS8_SA_S9_EEENS6_IJNS7_ILi1EEESI_SI_EEESC_SE_Li256ELb0ELb1ELb1ELb0EEENS1_19SingleTileSchedulerILb0ELb1ELb1ELi128EEEEEEEEEvNT_6ParamsE,@"STO_CUDA_ENTRY STV_DEFAULT"
_ZN7cutlass13device_kernelIN5flash19enable_sm80_to_sm89INS1_16FlashAttnFwdSm80INS1_25CollectiveMainloopFwdSm80ILi8ELi1ELb0EN4cute5tupleIJNS5_1CILi128EEENS7_ILi64EEENS7_ILi256EEEEEELi256ENS_6half_tEfNS_4arch4Sm80ELb0ELb1ELb0ELb0ELb0ELb0ELb1ELb1EEENS1_21CollectiveEpilogueFwdINS6_IJS8_SA_S9_EEENS6_IJNS7_ILi1EEESI_SI_EEESC_SE_Li256ELb0ELb1ELb1ELb0EEENS1_19SingleTileSchedulerILb0ELb1ELb1ELi128EEEEEEEEEvNT_6ParamsE:
[----:B------:R-:W-:Y:S01]  /*0000*/  LDC R1, c[0x0][0x28] ;  /* 0x00000a00ff017b82 */ /* 0x000fe20000000800 */
[----:B------:R-:W-:Y:S05]  /*0010*/  EXIT ;  /* 0x000000000000794d */ /* 0x000fea0003800000 */
.L_x_12:
        /* <DEDUP_REMOVED lines=14> */
.L_x_30:


//--------------------- .text._ZN7cutlass13device_kernelIN5flash19enable_sm80_to_sm89INS1_16FlashAttnFwdSm80INS1_25CollectiveMainloopFwdSm80ILi8ELi1ELb0EN4cute5tupleIJNS5_1CILi128EEENS7_ILi64EEENS7_ILi256EEEEEELi256ENS_6half_tEfNS_4arch4Sm80ELb0ELb1ELb0ELb1ELb0ELb0ELb1ELb1EEENS1_21CollectiveEpilogueFwdINS6_IJS8_SA_S9_EEENS6_IJNS7_ILi1EEESI_SI_EEESC_SE_Li256ELb1ELb1ELb1ELb0EEENS1_36VarlenDynamicPersistentTileSchedulerILi128ELi64ELi256ELi256ELb1ELb1ELb0ELb1ELb0ELb1EEEEEEEEEvNT_6ParamsE --------------------------
	.section	.text._ZN7cutlass13device_kernelIN5flash19enable_sm80_to_sm89INS1_16FlashAttnFwdSm80INS1_25CollectiveMainloopFwdSm80ILi8ELi1ELb0EN4cute5tupleIJNS5_1CILi128EEENS7_ILi64EEENS7_ILi256EEEEEELi256ENS_6half_tEfNS_4arch4Sm80ELb0ELb1ELb0ELb1ELb0ELb0ELb1ELb1EEENS1_21CollectiveEpilogueFwdINS6_IJS8_SA_S9_EEENS6_IJNS7_ILi1EEESI_SI_EEESC_SE_Li256ELb1ELb1ELb1ELb0EEENS1_36VarlenDynamicPersistentTileSchedulerILi128ELi64ELi256ELi256ELb1ELb1ELb0ELb1ELb0ELb1EEEEEEEEEvNT_6ParamsE,"ax",@progbits
	.align	128
.text._ZN7cutlass13device_kernelIN5flash19enable_sm80_to_sm89INS1_16FlashAttnFwdSm80INS1_25CollectiveMainloopFwdSm80ILi8ELi1ELb0EN4cute5tupleIJNS5_1CILi128EEENS7_ILi64EEENS7_ILi256EEEEEELi256ENS_6half_tEfNS_4arch4Sm80ELb0ELb1ELb0ELb1ELb0ELb0ELb1ELb1EEENS1_21CollectiveEpilogueFwdINS6_IJS8_SA_S9_EEENS6_IJNS7_ILi1EEESI_SI_EEESC_SE_Li256ELb1ELb1ELb1ELb0EEENS1_36VarlenDynamicPersistentTileSchedulerILi128ELi64ELi256ELi256ELb1ELb1ELb0ELb1ELb0ELb1EEEEEEEEEvNT_6ParamsE:
        .type           _ZN7cutlass13device_kernelIN5flash19enable_sm80_to_sm89INS1_16FlashAttnFwdSm80INS1_25CollectiveMainloopFwdSm80ILi8ELi1ELb0EN4cute5tupleIJNS5_1CILi128EEENS7_ILi64EEENS7_ILi256EEEEEELi256ENS_6half_tEfNS_4arch4Sm80ELb0ELb1ELb0ELb1ELb0ELb0ELb1ELb1EEENS1_21CollectiveEpilogueFwdINS6_IJS8_SA_S9_EEENS6_IJNS7_ILi1EEESI_SI_EEESC_SE_Li256ELb1ELb1ELb1ELb0EEENS1_36VarlenDynamicPersistentTileSchedulerILi128ELi64ELi256ELi256ELb1ELb1ELb0ELb1ELb0ELb1EEEEEEEEEvNT_6ParamsE,@function
        .size           _ZN7cutlass13device_kernelIN5flash19enable_sm80_to_sm89INS1_16FlashAttnFwdSm80INS1_25CollectiveMainloopFwdSm80ILi8ELi1ELb0EN4cute5tupleIJNS5_1CILi128EEENS7_ILi64EEENS7_ILi256EEEEEELi256ENS_6half_tEfNS_4arch4Sm80ELb0ELb1ELb0ELb1ELb0ELb0ELb1ELb1EEENS1_21CollectiveEpilogueFwdINS6_IJS8_SA_S9_EEENS6_IJNS7_ILi1EEESI_SI_EEESC_SE_Li256ELb1ELb1ELb1ELb0EEENS1_36VarlenDynamicPersistentTileSchedulerILi128ELi64ELi256ELi256ELb1ELb1ELb0ELb1ELb0ELb1EEEEEEEEEvNT_6ParamsE,(.L_x_31 - _ZN7cutlass13device_kernelIN5flash19enable_sm80_to_sm89INS1_16FlashAttnFwdSm80INS1_25CollectiveMainloopFwdSm80ILi8ELi1ELb0EN4cute5tupleIJNS5_1CILi128EEENS7_ILi64EEENS7_ILi256EEEEEELi256ENS_6half_tEfNS_4arch4Sm80ELb0ELb1ELb0ELb1ELb0ELb0ELb1ELb1EEENS1_21CollectiveEpilogueFwdINS6_IJS8_SA_S9_EEENS6_IJNS7_ILi1EEESI_SI_EEESC_SE_Li256ELb1ELb1ELb1ELb0EEENS1_36VarlenDynamicPersistentTileSchedulerILi128ELi64ELi256ELi256ELb1ELb1ELb0ELb1ELb0ELb1EEEEEEEEEvNT_6ParamsE)
        .other          _ZN7cutlass13device_kernelIN5flash19enable_sm80_to_sm89INS1_16FlashAttnFwdSm80INS1_25CollectiveMainloopFwdSm80ILi8ELi1ELb0EN4cute5tupleIJNS5_1CILi128EEENS7_ILi64EEENS7_ILi256EEEEEELi256ENS_6half_tEfNS_4arch4Sm80ELb0ELb1ELb0ELb1ELb0ELb0ELb1ELb1EEENS1_21CollectiveEpilogueFwdINS6_IJS8_SA_S9_EEENS6_IJNS7_ILi1EEESI_SI_EEESC_SE_Li256ELb1ELb1ELb1ELb0EEENS1_36VarlenDynamicPersistentTileSchedulerILi128ELi64ELi256ELi256ELb1ELb1ELb0ELb1ELb0ELb1EEEEEEEEEvNT_6ParamsE,@"STO_CUDA_ENTRY STV_DEFAULT"
_ZN7cutlass13device_kernelIN5flash19enable_sm80_to_sm89INS1_16FlashAttnFwdSm80INS1_25CollectiveMainloopFwdSm80ILi8ELi1ELb0EN4cute5tupleIJNS5_1CILi128EEENS7_ILi64EEENS7_ILi256EEEEEELi256ENS_6half_tEfNS_4arch4Sm80ELb0ELb1ELb0ELb1ELb0ELb0ELb1ELb1EEENS1_21CollectiveEpilogueFwdINS6_IJS8_SA_S9_EEENS6_IJNS7_ILi1EEESI_SI_EEESC_SE_Li256ELb1ELb1ELb1ELb0EEENS1_36VarlenDynamicPersistentTileSchedulerILi128ELi64ELi256ELi256ELb1ELb1ELb0ELb1ELb0ELb1EEEEEEEEEvNT_6ParamsE:
[----:B------:R-:W-:Y:S01]  /*0000*/  LDC R1, c[0x0][0x28] ;  /* 0x00000a00ff017b82 */ /* 0x000fe20000000800 */
[----:B------:R-:W-:Y:S05]  /*0010*/  EXIT ;  /* 0x000000000000794d */ /* 0x000fea0003800000 */
.L_x_13:
        /* <DEDUP_REMOVED lines=14> */
.L_x_31:


//--------------------- .text._ZN7cutlass13device_kernelIN5flash19enable_sm80_to_sm89INS1_16FlashAttnFwdSm80INS1_25CollectiveMainloopFwdSm80ILi8ELi1ELb0EN4cute5tupleIJNS5_1CILi128EEENS7_ILi48EEENS7_ILi256EEEEEELi256ENS_6half_tEfNS_4arch4Sm80ELb0ELb1ELb0ELb1ELb0ELb1ELb1ELb1EEENS1_21CollectiveEpilogueFwdINS6_IJS8_SA_S9_EEENS6_IJNS7_ILi1EEESI_SI_EEESC_SE_Li256ELb1ELb1ELb1ELb0EEENS1_36VarlenDynamicPersistentTileSchedulerILi128ELi48ELi256ELi256ELb1ELb1ELb0ELb1ELb0ELb1EEEEEEEEEvNT_6ParamsE --------------------------
	.section	.text._ZN7cutlass13device_kernelIN5flash19enable_sm80_to_sm89INS1_16FlashAttnFwdSm80INS1_25CollectiveMainloopFwdSm80ILi8ELi1ELb0EN4cute5tupleIJNS5_1CILi128EEENS7_ILi48EEENS7_ILi256EEEEEELi256ENS_6half_tEfNS_4arch4Sm80ELb0ELb1ELb0ELb1ELb0ELb1ELb1ELb1EEENS1_21CollectiveEpilogueFwdINS6_IJS8_SA_S9_EEENS6_IJNS7_ILi1EEESI_SI_EEESC_SE_Li256ELb1ELb1ELb1ELb0EEENS1_36VarlenDynamicPersistentTileSchedulerILi128ELi48ELi256ELi256ELb1ELb1ELb0ELb1ELb0ELb1EEEEEEEEEvNT_6ParamsE,"ax",@progbits
	.align	128
.text._ZN7cutlass13device_kernelIN5flash19enable_sm80_to_sm89INS1_16FlashAttnFwdSm80INS1_25CollectiveMainloopFwdSm80ILi8ELi1ELb0EN4cute5tupleIJNS5_1CILi128EEENS7_ILi48EEENS7_ILi256EEEEEELi256ENS_6half_tEfNS_4arch4Sm80ELb0ELb1ELb0ELb1ELb0ELb1ELb1ELb1EEENS1_21CollectiveEpilogueFwdINS6_IJS8_SA_S9_EEENS6_IJNS7_ILi1EEESI_SI_EEESC_SE_Li256ELb1ELb1ELb1ELb0EEENS1_36VarlenDynamicPersistentTileSchedulerILi128ELi48ELi256ELi256ELb1ELb1ELb0ELb1ELb0ELb1EEEEEEEEEvNT_6ParamsE:
        .type           _ZN7cutlass13device_kernelIN5flash19enable_sm80_to_sm89INS1_16FlashAttnFwdSm80INS1_25CollectiveMainloopFwdSm80ILi8ELi1ELb0EN4cute5tupleIJNS5_1CILi128EEENS7_ILi48EEENS7_ILi256EEEEEELi256ENS_6half_tEfNS_4arch4Sm80ELb0ELb1ELb0ELb1ELb0ELb1ELb1ELb1EEENS1_21CollectiveEpilogueFwdINS6_IJS8_SA_S9_EEENS6_IJNS7_ILi1EEESI_SI_EEESC_SE_Li256ELb1ELb1ELb1ELb0EEENS1_36VarlenDynamicPersistentTileSchedulerILi128ELi48ELi256ELi256ELb1ELb1ELb0ELb1ELb0ELb1EEEEEEEEEvNT_6ParamsE,@function
        .size           _ZN7cutlass13device_kernelIN5flash19enable_sm80_to_sm89INS1_16FlashAttnFwdSm80INS1_25CollectiveMainloopFwdSm80ILi8ELi1ELb0EN4cute5tupleIJNS5_1CILi128EEENS7_ILi48EEENS7_ILi256EEEEEELi256ENS_6half_tEfNS_4arch4Sm80ELb0ELb1ELb0ELb1ELb0ELb1ELb1ELb1EEENS1_21CollectiveEpilogueFwdINS6_IJS8_SA_S9_EEENS6_IJNS7_ILi1EEESI_SI_EEESC_SE_Li256ELb1ELb1ELb1ELb0EEENS1_36VarlenDynamicPersistentTileSchedulerILi128ELi48ELi256ELi256ELb1ELb1ELb0ELb1ELb0ELb1EEEEEEEEEvNT_6ParamsE,(.L_x_32 - _ZN7cutlass13device_kernelIN5flash19enable_sm80_to_sm89INS1_16FlashAttnFwdSm80INS1_25CollectiveMainloopFwdSm80ILi8ELi1ELb0EN4cute5tupleIJNS5_1CILi128EEENS7_ILi48EEENS7_ILi256EEEEEELi256ENS_6half_tEfNS_4arch4Sm80ELb0ELb1ELb0ELb1ELb0ELb1ELb1ELb1EEENS1_21CollectiveEpilogueFwdINS6_IJS8_SA_S9_EEENS6_IJNS7_ILi1EEESI_SI_EEESC_SE_Li256ELb1ELb1ELb1ELb0EEENS1_36VarlenDynamicPersistentTileSchedulerILi128ELi48ELi256ELi256ELb1ELb1ELb0ELb1ELb0ELb1EEEEEEEEEvNT_6ParamsE)
        .other          _ZN7cutlass13device_kernelIN5flash19enable_sm80_to_sm89INS1_16FlashAttnFwdSm80INS1_25CollectiveMainloopFwdSm80ILi8ELi1ELb0EN4cute5tupleIJNS5_1CILi128EEENS7_ILi48EEENS7_ILi256EEEEEELi256ENS_6half_tEfNS_4arch4Sm80ELb0ELb1ELb0ELb1ELb0ELb1ELb1ELb1EEENS1_21CollectiveEpilogueFwdINS6_IJS8_SA_S9_EEENS6_IJNS7_ILi1EEESI_SI_EEESC_SE_Li256ELb1ELb1ELb1ELb0EEENS1_36VarlenDynamicPersistentTileSchedulerILi128ELi48ELi256ELi256ELb1ELb1ELb0ELb1ELb0ELb1EEEEEEEEEvNT_6ParamsE,@"STO_CUDA_ENTRY STV_DEFAULT"
_ZN7cutlass13device_kernelIN5flash19enable_sm80_to_sm89INS1_16FlashAttnFwdSm80INS1_25CollectiveMainloopFwdSm80ILi8ELi1ELb0EN4cute5tupleIJNS5_1CILi128EEENS7_ILi48EEENS7_ILi256EEEEEELi256ENS_6half_tEfNS_4arch4Sm80ELb0ELb1ELb0ELb1ELb0ELb1ELb1ELb1EEENS1_21CollectiveEpilogueFwdINS6_IJS8_SA_S9_EEENS6_IJNS7_ILi1EEESI_SI_EEESC_SE_Li256ELb1ELb1ELb1ELb0EEENS1_36VarlenDynamicPersistentTileSchedulerILi128ELi48ELi256ELi256ELb1ELb1ELb0ELb1ELb0ELb1EEEEEEEEEvNT_6ParamsE:
[----:B------:R-:W-:Y:S01]  /*0000*/  LDC R1, c[0x0][0x28] ;  /* 0x00000a00ff017b82 */ /* 0x000fe20000000800 */
[----:B------:R-:W-:Y:S05]  /*0010*/  EXIT ;  /* 0x000000000000794d */ /* 0x000fea0003800000 */
.L_x_14:
        /* <DEDUP_REMOVED lines=14> */
.L_x_32:


//--------------------- .text._ZN7cutlass13device_kernelIN5flash19enable_sm80_to_sm89INS1_16FlashAttnFwdSm80INS1_25CollectiveMainloopFwdSm80ILi8ELi1ELb0EN4cute5tupleIJNS5_1CILi128EEENS7_ILi96EEENS7_ILi256EEEEEELi256ENS_6half_tEfNS_4arch4Sm80ELb1ELb0ELb0ELb0ELb0ELb0ELb1ELb1EEENS1_21CollectiveEpilogueFwdINS6_IJS8_SA_S9_EEENS6_IJNS7_ILi1EEESI_SI_EEESC_SE_Li256ELb0ELb1ELb1ELb0EEENS1_30DynamicPersistentTileSchedulerILi256ELi256ELb1ELb1ELb0EEEEEEEEEvNT_6ParamsE --------------------------
	.section	.text._ZN7cutlass13device_kernelIN5flash19enable_sm80_to_sm89INS1_16FlashAttnFwdSm80INS1_25CollectiveMainloopFwdSm80ILi8ELi1ELb0EN4cute5tupleIJNS5_1CILi128EEENS7_ILi96EEENS7_ILi256EEEEEELi256ENS_6half_tEfNS_4arch4Sm80ELb1ELb0ELb0ELb0ELb0ELb0ELb1ELb1EEENS1_21CollectiveEpilogueFwdINS6_IJS8_SA_S9_EEENS6_IJNS7_ILi1EEESI_SI_EEESC_SE_Li256ELb0ELb1ELb1ELb0EEENS1_30DynamicPersistentTileSchedulerILi256ELi256ELb1ELb1ELb0EEEEEEEEEvNT_6ParamsE,"ax",@progbits
	.align	128
.text._ZN7cutlass13device_kernelIN5flash19enable_sm80_to_sm89INS1_16FlashAttnFwdSm80INS1_25CollectiveMainloopFwdSm80ILi8ELi1ELb0EN4cute5tupleIJNS5_1CILi128EEENS7_ILi96EEENS7_ILi256EEEEEELi256ENS_6half_tEfNS_4arch4Sm80ELb1ELb0ELb0ELb0ELb0ELb0ELb1ELb1EEENS1_21CollectiveEpilogueFwdINS6_IJS8_SA_S9_EEENS6_IJNS7_ILi1EEESI_SI_EEESC_SE_Li256ELb0ELb1ELb1ELb0EEENS1_30DynamicPersistentTileSchedulerILi256ELi256ELb1ELb1ELb0EEEEEEEEEvNT_6ParamsE:
        .type           _ZN7cutlass13device_kernelIN5flash19enable_sm80_to_sm89INS1_16FlashAttnFwdSm80INS1_25CollectiveMainloopFwdSm80ILi8ELi1ELb0EN4cute5tupleIJNS5_1CILi128EEENS7_ILi96EEENS7_ILi256EEEEEELi256ENS_6half_tEfNS_4arch4Sm80ELb1ELb0ELb0ELb0ELb0ELb0ELb1ELb1EEENS1_21CollectiveEpilogueFwdINS6_IJS8_SA_S9_EEENS6_IJNS7_ILi1EEESI_SI_EEESC_SE_Li256ELb0ELb1ELb1ELb0EEENS1_30DynamicPersistentTileSchedulerILi256ELi256ELb1ELb1ELb0EEEEEEEEEvNT_6ParamsE,@function
        .size           _ZN7cutlass13device_kernelIN5flash19enable_sm80_to_sm89INS1_16FlashAttnFwdSm80INS1_25CollectiveMainloopFwdSm80ILi8ELi1ELb0EN4cute5tupleIJNS5_1CILi128EEENS7_ILi96EEENS7_ILi256EEEEEELi256ENS_6half_tEfNS_4arch4Sm80ELb1ELb0ELb0ELb0ELb0ELb0ELb1ELb1EEENS1_21CollectiveEpilogueFwdINS6_IJS8_SA_S9_EEENS6_IJNS7_ILi1EEESI_SI_EEESC_SE_Li256ELb0ELb1ELb1ELb0EEENS1_30DynamicPersistentTileSchedulerILi256ELi256ELb1ELb1ELb0EEEEEEEEEvNT_6ParamsE,(.L_x_33 - _ZN7cutlass13device_kernelIN5flash19enable_sm80_to_sm89INS1_16FlashAttnFwdSm80INS1_25CollectiveMainloopFwdSm80ILi8ELi1ELb0EN4cute5tupleIJNS5_1CILi128EEENS7_ILi96EEENS7_ILi256EEEEEELi256ENS_6half_tEfNS_4arch4Sm80ELb1ELb0ELb0ELb0ELb0ELb0ELb1ELb1EEENS1_21CollectiveEpilogueFwdINS6_IJS8_SA_S9_EEENS6_IJNS7_ILi1EEESI_SI_EEESC_SE_Li256ELb0ELb1ELb1ELb0EEENS1_30DynamicPersistentTileSchedulerILi256ELi256ELb1ELb1ELb0EEEEEEEEEvNT_6ParamsE)
        .other          _ZN7cutlass13device_kernelIN5flash19enable_sm80_to_sm89INS1_16FlashAttnFwdSm80INS1_25CollectiveMainloopFwdSm80ILi8ELi1ELb0EN4cute5tupleIJNS5_1CILi128EEENS7_ILi96EEENS7_ILi256EEEEEELi256ENS_6half_tEfNS_4arch4Sm80ELb1ELb0ELb0ELb0ELb0ELb0ELb1ELb1EEENS1_21CollectiveEpilogueFwdINS6_IJS8_SA_S9_EEENS6_IJNS7_ILi1EEESI_SI_EEESC_SE_Li256ELb0ELb1ELb1ELb0EEENS1_30DynamicPersistentTileSchedulerILi256ELi256ELb1ELb1ELb0EEEEEEEEEvNT_6ParamsE,@"STO_CUDA_ENTRY STV_DEFAULT"
_ZN7cutlass13device_kernelIN5flash19enable_sm80_to_sm89INS1_16FlashAttnFwdSm80INS1_25CollectiveMainloopFwdSm80ILi8ELi1ELb0EN4cute5tupleIJNS5_1CILi128EEENS7_ILi96EEENS7_ILi256EEEEEELi256ENS_6half_tEfNS_4arch4Sm80ELb1ELb0ELb0ELb0ELb0ELb0ELb1ELb1EEENS1_21CollectiveEpilogueFwdINS6_IJS8_SA_S9_EEENS6_IJNS7_ILi1EEESI_SI_EEESC_SE_Li256ELb0ELb1ELb1ELb0EEENS1_30DynamicPersistentTileSchedulerILi256ELi256ELb1ELb1ELb0EEEEEEEEEvNT_6ParamsE:
[----:B------:R-:W-:Y:S01]  /*0000*/  LDC R1, c[0x0][0x28] ;  /* 0x00000a00ff017b82 */ /* 0x000fe20000000800 */
[----:B------:R-:W-:Y:S05]  /*0010*/  EXIT ;  /* 0x000000000000794d */ /* 0x000fea0003800000 */
.L_x_15:
        /* <DEDUP_REMOVED lines=14> */
.L_x_33:


//--------------------- .text._ZN7cutlass13device_kernelIN5flash19enable_sm80_to_sm89INS1_16FlashAttnFwdSm80INS1_25CollectiveMainloopFwdSm80ILi8ELi1ELb0EN4cute5tupleIJNS5_1CILi128EEENS7_ILi64EEENS7_ILi256EEEEEELi256ENS_6half_tEfNS_4arch4Sm80ELb1ELb0ELb0ELb1ELb0ELb0ELb1ELb1EEENS1_21CollectiveEpilogueFwdINS6_IJS8_SA_S9_EEENS6_IJNS7_ILi1EEESI_SI_EEESC_SE_Li256ELb1ELb1ELb1ELb0EEENS1_36VarlenDynamicPersistentTileSchedulerILi128ELi64ELi256ELi256ELb1ELb1ELb0ELb1ELb1ELb1EEEEEEEEEvNT_6ParamsE --------------------------
	.section	.text._ZN7cutlass13device_kernelIN5flash19enable_sm80_to_sm89INS1_16FlashAttnFwdSm80INS1_25CollectiveMainloopFwdSm80ILi8ELi1ELb0EN4cute5tupleIJNS5_1CILi128EEENS7_ILi64EEENS7_ILi256EEEEEELi256ENS_6half_tEfNS_4arch4Sm80ELb1ELb0ELb0ELb1ELb0ELb0ELb1ELb1EEENS1_21CollectiveEpilogueFwdINS6_IJS8_SA_S9_EEENS6_IJNS7_ILi1EEESI_SI_EEESC_SE_Li256ELb1ELb1ELb1ELb0EEENS1_36VarlenDynamicPersistentTileSchedulerILi128ELi64ELi256ELi256ELb1ELb1ELb0ELb1ELb1ELb1EEEEEEEEEvNT_6ParamsE,"ax",@progbits
	.align	128
.text._ZN7cutlass13device_kernelIN5flash19enable_sm80_to_sm89INS1_16FlashAttnFwdSm80INS1_25CollectiveMainloopFwdSm80ILi8ELi1ELb0EN4cute5tupleIJNS5_1CILi128EEENS7_ILi64EEENS7_ILi256EEEEEELi256ENS_6half_tEfNS_4arch4Sm80ELb1ELb0ELb0ELb1ELb0ELb0ELb1ELb1EEENS1_21CollectiveEpilogueFwdINS6_IJS8_SA_S9_EEENS6_IJNS7_ILi1EEESI_SI_EEESC_SE_Li256ELb1ELb1ELb1ELb0EEENS1_36VarlenDynamicPersistentTileSchedulerILi128ELi64ELi256ELi256ELb1ELb1ELb0ELb1ELb1ELb1EEEEEEEEEvNT_6ParamsE:
        .type           _ZN7cutlass13device_kernelIN5flash19enable_sm80_to_sm89INS1_16FlashAttnFwdSm80INS1_25CollectiveMainloopFwdSm80ILi8ELi1ELb0EN4cute5tupleIJNS5_1CILi128EEENS7_ILi64EEENS7_ILi256EEEEEELi256ENS_6half_tEfNS_4arch4Sm80ELb1ELb0ELb0ELb1ELb0ELb0ELb1ELb1EEENS1_21CollectiveEpilogueFwdINS6_IJS8_SA_S9_EEENS6_IJNS7_ILi1EEESI_SI_EEESC_SE_Li256ELb1ELb1ELb1ELb0EEENS1_36VarlenDynamicPersistentTileSchedulerILi128ELi64ELi256ELi256ELb1ELb1ELb0ELb1ELb1ELb1EEEEEEEEEvNT_6ParamsE,@function
        .size           _ZN7cutlass13device_kernelIN5flash19enable_sm80_to_sm89INS1_16FlashAttnFwdSm80INS1_25CollectiveMainloopFwdSm80ILi8ELi1ELb0EN4cute5tupleIJNS5_1CILi128EEENS7_ILi64EEENS7_ILi256EEEEEELi256ENS_6half_tEfNS_4arch4Sm80ELb1ELb0ELb0ELb1ELb0ELb0ELb1ELb1EEENS1_21CollectiveEpilogueFwdINS6_IJS8_SA_S9_EEENS6_IJNS7_ILi1EEESI_SI_EEESC_SE_Li256ELb1ELb1ELb1ELb0EEENS1_36VarlenDynamicPersistentTileSchedulerILi128ELi64ELi256ELi256ELb1ELb1ELb0ELb1ELb1ELb1EEEEEEEEEvNT_6ParamsE,(.L_x_34 - _ZN7cutlass13device_kernelIN5flash19enable_sm80_to_sm89INS1_16FlashAttnFwdSm80INS1_25CollectiveMainloopFwdSm80ILi8ELi1ELb0EN4cute5tupleIJNS5_1CILi128EEENS7_ILi64EEENS7_ILi256EEEEEELi256ENS_6half_tEfNS_4arch4Sm80ELb1ELb0ELb0ELb1ELb0ELb0ELb1ELb1EEENS1_21CollectiveEpilogueFwdINS6_IJS8_SA_S9_EEENS6_IJNS7_ILi1EEESI_SI_EEESC_SE_Li256ELb1ELb1ELb1ELb0EEENS1_36VarlenDynamicPersistentTileSchedulerILi128ELi64ELi256ELi256ELb1ELb1ELb0ELb1ELb1ELb1EEEEEEEEEvNT_6ParamsE)
        .other          _ZN7cutlass13device_kernelIN5flash19enable_sm80_to_sm89INS1_16FlashAttnFwdSm80INS1_25CollectiveMainloopFwdSm80ILi8ELi1ELb0EN4cute5tupleIJNS5_1CILi128EEENS7_ILi64EEENS7_ILi256EEEEEELi256ENS_6half_tEfNS_4arch4Sm80ELb1ELb0ELb0ELb1ELb0ELb0ELb1ELb1EEENS1_21CollectiveEpilogueFwdINS6_IJS8_SA_S9_EEENS6_IJNS7_ILi1EEESI_SI_EEESC_SE_Li256ELb1ELb1ELb1ELb0EEENS1_36VarlenDynamicPersistentTileSchedulerILi128ELi64ELi256ELi256ELb1ELb1ELb0ELb1ELb1ELb1EEEEEEEEEvNT_6ParamsE,@"STO_CUDA_ENTRY STV_DEFAULT"
_ZN7cutlass13device_kernelIN5flash19enable_sm80_to_sm89INS1_16FlashAttnFwdSm80INS1_25CollectiveMainloopFwdSm80ILi8ELi1ELb0EN4cute5tupleIJNS5_1CILi128EEENS7_ILi64EEENS7_ILi256EEEEEELi256ENS_6half_tEfNS_4arch4Sm80ELb1ELb0ELb0ELb1ELb0ELb0ELb1ELb1EEENS1_21CollectiveEpilogueFwdINS6_IJS8_SA_S9_EEENS6_IJNS7_ILi1EEESI_SI_EEESC_SE_Li256ELb1ELb1ELb1ELb0EEENS1_36VarlenDynamicPersistentTileSchedulerILi128ELi64ELi256ELi256ELb1ELb1ELb0ELb1ELb1ELb1EEEEEEEEEvNT_6ParamsE:
[----:B------:R-:W-:Y:S01]  /*0000*/  LDC R1, c[0x0][0x28] ;  /* 0x00000a00ff017b82 */ /* 0x000fe20000000800 */
[----:B------:R-:W-:Y:S05]  /*0010*/  EXIT ;  /* 0x000000000000794d */ /* 0x000fea0003800000 */
.L_x_16:
        /* <DEDUP_REMOVED lines=14> */
.L_x_34:


//--------------------- .text._ZN7cutlass13device_kernelIN5flash19enable_sm80_to_sm89INS1_16FlashAttnFwdSm80INS1_25CollectiveMainloopFwdSm80ILi8ELi1ELb0EN4cute5tupleIJNS5_1CILi128EEENS7_ILi48EEENS7_ILi256EEEEEELi256ENS_6half_tEfNS_4arch4Sm80ELb1ELb0ELb0ELb1ELb0ELb1ELb1ELb1EEENS1_21CollectiveEpilogueFwdINS6_IJS8_SA_S9_EEENS6_IJNS7_ILi1EEESI_SI_EEESC_SE_Li256ELb1ELb1ELb1ELb0EEENS1_36VarlenDynamicPersistentTileSchedulerILi128ELi48ELi256ELi256ELb1ELb1ELb0ELb1ELb1ELb1EEEEEEEEEvNT_6ParamsE --------------------------
	.section	.text._ZN7cutlass13device_kernelIN5flash19enable_sm80_to_sm89INS1_16FlashAttnFwdSm80INS1_25CollectiveMainloopFwdSm80ILi8ELi1ELb0EN4cute5tupleIJNS5_1CILi128EEENS7_ILi48EEENS7_ILi256EEEEEELi256ENS_6half_tEfNS_4arch4Sm80ELb1ELb0ELb0ELb1ELb0ELb1ELb1ELb1EEENS1_21CollectiveEpilogueFwdINS6_IJS8_SA_S9_EEENS6_IJNS7_ILi1EEESI_SI_EEESC_SE_Li256ELb1ELb1ELb1ELb0EEENS1_36VarlenDynamicPersistentTileSchedulerILi128ELi48ELi256ELi256ELb1ELb1ELb0ELb1ELb1ELb1EEEEEEEEEvNT_6ParamsE,"ax",@progbits
	.align	128
.text._ZN7cutlass13device_kernelIN5flash19enable_sm80_to_sm89INS1_16FlashAttnFwdSm80INS1_25CollectiveMainloopFwdSm80ILi8ELi1ELb0EN4cute5tupleIJNS5_1CILi128EEENS7_ILi48EEENS7_ILi256EEEEEELi256ENS_6half_tEfNS_4arch4Sm80ELb1ELb0ELb0ELb1ELb0ELb1ELb1ELb1EEENS1_21CollectiveEpilogueFwdINS6_IJS8_SA_S9_EEENS6_IJNS7_ILi1EEESI_SI_EEESC_SE_Li256ELb1ELb1ELb1ELb0EEENS1_36VarlenDynamicPersistentTileSchedulerILi128ELi48ELi256ELi256ELb1ELb1ELb0ELb1ELb1ELb1EEEEEEEEEvNT_6ParamsE:
        .type           _ZN7cutlass13device_kernelIN5flash19enable_sm80_to_sm89INS1_16FlashAttnFwdSm80INS1_25CollectiveMainloopFwdSm80ILi8ELi1ELb0EN4cute5tupleIJNS5_1CILi128EEENS7_ILi48EEENS7_ILi256EEEEEELi256ENS_6half_tEfNS_4arch4Sm80ELb1ELb0ELb0ELb1ELb0ELb1ELb1ELb1EEENS1_21CollectiveEpilogueFwdINS6_IJS8_SA_S9_EEENS6_IJNS7_ILi1EEESI_SI_EEESC_SE_Li256ELb1ELb1ELb1ELb0EEENS1_36VarlenDynamicPersistentTileSchedulerILi128ELi48ELi256ELi256ELb1ELb1ELb0ELb1ELb1ELb1EEEEEEEEEvNT_6ParamsE,@function
        .size           _ZN7cutlass13device_kernelIN5flash19enable_sm80_to_sm89INS1_16FlashAttnFwdSm80INS1_25CollectiveMainloopFwdSm80ILi8ELi1ELb0EN4cute5tupleIJNS5_1CILi128EEENS7_ILi48EEENS7_ILi256EEEEEELi256ENS_6half_tEfNS_4arch4Sm80ELb1ELb0ELb0ELb1ELb0ELb1ELb1ELb1EEENS1_21CollectiveEpilogueFwdINS6_IJS8_SA_S9_EEENS6_IJNS7_ILi1EEESI_SI_EEESC_SE_Li256ELb1ELb1ELb1ELb0EEENS1_36VarlenDynamicPersistentTileSchedulerILi128ELi48ELi256ELi256ELb1ELb1ELb0ELb1ELb1ELb1EEEEEEEEEvNT_6ParamsE,(.L_x_35 - _ZN7cutlass13device_kernelIN5flash19enable_sm80_to_sm89INS1_16FlashAttnFwdSm80INS1_25CollectiveMainloopFwdSm80ILi8ELi1ELb0EN4cute5tupleIJNS5_1CILi128EEENS7_ILi48EEENS7_ILi256EEEEEELi256ENS_6half_tEfNS_4arch4Sm80ELb1ELb0ELb0ELb1ELb0ELb1ELb1ELb1EEENS1_21CollectiveEpilogueFwdINS6_IJS8_SA_S9_EEENS6_IJNS7_ILi1EEESI_SI_EEESC_SE_Li256ELb1ELb1ELb1ELb0EEENS1_36VarlenDynamicPersistentTileSchedulerILi128ELi48ELi256ELi256ELb1ELb1ELb0ELb1ELb1ELb1EEEEEEEEEvNT_6ParamsE)
        .other          _ZN7cutlass13device_kernelIN5flash19enable_sm80_to_sm89INS1_16FlashAttnFwdSm80INS1_25CollectiveMainloopFwdSm80ILi8ELi1ELb0EN4cute5tupleIJNS5_1CILi128EEENS7_ILi48EEENS7_ILi256EEEEEELi256ENS_6half_tEfNS_4arch4Sm80ELb1ELb0ELb0ELb1ELb0ELb1ELb1ELb1EEENS1_21CollectiveEpilogueFwdINS6_IJS8_SA_S9_EEENS6_IJNS7_ILi1EEESI_SI_EEESC_SE_Li256ELb1ELb1ELb1ELb0EEENS1_36VarlenDynamicPersistentTileSchedulerILi128ELi48ELi256ELi256ELb1ELb1ELb0ELb1ELb1ELb1EEEEEEEEEvNT_6ParamsE,@"STO_CUDA_ENTRY STV_DEFAULT"
_ZN7cutlass13device_kernelIN5flash19enable_sm80_to_sm89INS1_16FlashAttnFwdSm80INS1_25CollectiveMainloopFwdSm80ILi8ELi1ELb0EN4cute5tupleIJNS5_1CILi128EEENS7_ILi48EEENS7_ILi256EEEEEELi256ENS_6half_tEfNS_4arch4Sm80ELb1ELb0ELb0ELb1ELb0ELb1ELb1ELb1EEENS1_21CollectiveEpilogueFwdINS6_IJS8_SA_S9_EEENS6_IJNS7_ILi1EEESI_SI_EEESC_SE_Li256ELb1ELb1ELb1ELb0EEENS1_36VarlenDynamicPersistentTileSchedulerILi128ELi48ELi256ELi256ELb1ELb1ELb0ELb1ELb1ELb1EEEEEEEEEvNT_6ParamsE:
[----:B------:R-:W-:Y:S01]  /*0000*/  LDC R1, c[0x0][0x28] ;  /* 0x00000a00ff017b82 */ /* 0x000fe20000000800 */
[----:B------:R-:W-:Y:S05]  /*0010*/  EXIT ;  /* 0x000000000000794d */ /* 0x000fea0003800000 */
.L_x_17:
        /* <DEDUP_REMOVED lines=14> */
.L_x_35:


//--------------------- .nv.shared.reserved.0     --------------------------
	.section	.nv.shared.reserved.0,"aw",@nobits
	.weak		__nv_reservedSMEM_offset_0_alias
	.size		__nv_reservedSMEM_offset_0_alias, 0, 0
	.other		__nv_reservedSMEM_offset_0_alias,@"STO_CUDA_RESERVED_SHARED STV_DEFAULT"
__nv_reservedSMEM_offset_0_alias:
	.zero		0


//--------------------- .nv.global                --------------------------
	.section	.nv.global,"aw",@nobits
.nv.global:
	.type		_ZN72_INTERNAL_fe87a6e7_36_flash_fwd_hdim256_fp16_split_sm80_cu_cf07d2ef_45974cute1_E,@object
	.size		_ZN72_INTERNAL_fe87a6e7_36_flash_fwd_hdim256_fp16_split_sm80_cu_cf07d2ef_45974cute1_E,(_ZN72_INTERNAL_fe87a6e7_36_flash_fwd_hdim256_fp16_split_sm80_cu_cf07d2ef_45974cuda3std3__45__cpo6cbeginE - _ZN72_INTERNAL_fe87a6e7_36_flash_fwd_hdim256_fp16_split_sm80_cu_cf07d2ef_45974cute1_E)
_ZN72_INTERNAL_fe87a6e7_36_flash_fwd_hdim256_fp16_split_sm80_cu_cf07d2ef_45974cute1_E:
	.zero		1
	.type		_ZN72_INTERNAL_fe87a6e7_36_flash_fwd_hdim256_fp16_split_sm80_cu_cf07d2ef_45974cuda3std3__45__cpo6cbeginE,@object
	.size		_ZN72_INTERNAL_fe87a6e7_36_flash_fwd_hdim256_fp16_split_sm80_cu_cf07d2ef_45974cuda3std3__45__cpo6cbeginE,(_ZN72_INTERNAL_fe87a6e7_36_flash_fwd_hdim256_fp16_split_sm80_cu_cf07d2ef_45974cuda3std3__48in_placeE - _ZN72_INTERNAL_fe87a6e7_36_flash_fwd_hdim256_fp16_split_sm80_cu_cf07d2ef_45974cuda3std3__45__cpo6cbeginE)
_ZN72_INTERNAL_fe87a6e7_36_flash_fwd_hdim256_fp16_split_sm80_cu_cf07d2ef_45974cuda3std3__45__cpo6cbeginE:
	.zero		1
	.type		_ZN72_INTERNAL_fe87a6e7_36_flash_fwd_hdim256_fp16_split_sm80_cu_cf07d2ef_45974cuda3std3__48in_placeE,@object
	.size		_ZN72_INTERNAL_fe87a6e7_36_flash_fwd_hdim256_fp16_split_sm80_cu_cf07d2ef_45974cuda3std3__48in_placeE,(_ZN72_INTERNAL_fe87a6e7_36_flash_fwd_hdim256_fp16_split_sm80_cu_cf07d2ef_45974cuda3std6ranges3__45__cpo9iter_moveE - _ZN72_INTERNAL_fe87a6e7_36_flash_fwd_hdim256_fp16_split_sm80_cu_cf07d2ef_45974cuda3std3__48in_placeE)
_ZN72_INTERNAL_fe87a6e7_36_flash_fwd_hdim256_fp16_split_sm80_cu_cf07d2ef_45974cuda3std3__48in_placeE:
	.zero		1
	.type		_ZN72_INTERNAL_fe87a6e7_36_flash_fwd_hdim256_fp16_split_sm80_cu_cf07d2ef_45974cuda3std6ranges3__45__cpo9iter_moveE,@object
	.size		_ZN72_INTERNAL_fe87a6e7_36_flash_fwd_hdim256_fp16_split_sm80_cu_cf07d2ef_45974cuda3std6ranges3__45__cpo9iter_moveE,(_ZN72_INTERNAL_fe87a6e7_36_flash_fwd_hdim256_fp16_split_sm80_cu_cf07d2ef_45974cuda3std3__45__cpo5beginE - _ZN72_INTERNAL_fe87a6e7_36_flash_fwd_hdim256_fp16_split_sm80_cu_cf07d2ef_45974cuda3std6ranges3__45__cpo9iter_moveE)
_ZN72_INTERNAL_fe87a6e7_36_flash_fwd_hdim256_fp16_split_sm80_cu_cf07d2ef_45974cuda3std6ranges3__45__cpo9iter_moveE:
	.zero		1
	.type		_ZN72_INTERNAL_fe87a6e7_36_flash_fwd_hdim256_fp16_split_sm80_cu_cf07d2ef_45974cuda3std3__45__cpo5beginE,@object
	.size		_ZN72_INTERNAL_fe87a6e7_36_flash_fwd_hdim256_fp16_split_sm80_cu_cf07d2ef_45974cuda3std3__45__cpo5beginE,(_ZN72_INTERNAL_fe87a6e7_36_flash_fwd_hdim256_fp16_split_sm80_cu_cf07d2ef_45974cuda3std3__474_GLOBAL__N__fe87a6e7_36_flash_fwd_hdim256_fp16_split_sm80_cu_cf07d2ef_45976ignoreE - _ZN72_INTERNAL_fe87a6e7_36_flash_fwd_hdim256_fp16_split_sm80_cu_cf07d2ef_45974cuda3std3__45__cpo5beginE)
_ZN72_INTERNAL_fe87a6e7_36_flash_fwd_hdim256_fp16_split_sm80_cu_cf07d2ef_45974cuda3std3__45__cpo5beginE:
	.zero		1
	.type		_ZN72_INTERNAL_fe87a6e7_36_flash_fwd_hdim256_fp16_split_sm80_cu_cf07d2ef_45974cuda3std3__474_GLOBAL__N__fe87a6e7_36_flash_fwd_hdim256_fp16_split_sm80_cu_cf07d2ef_45976ignoreE,@object
	.size		_ZN72_INTERNAL_fe87a6e7_36_flash_fwd_hdim256_fp16_split_sm80_cu_cf07d2ef_45974cuda3std3__474_GLOBAL__N__fe87a6e7_36_flash_fwd_hdim256_fp16_split_sm80_cu_cf07d2ef_45976ignoreE,(_ZN72_INTERNAL_fe87a6e7_36_flash_fwd_hdim256_fp16_split_sm80_cu_cf07d2ef_45974cute7productE - _ZN72_INTERNAL_fe87a6e7_36_flash_fwd_hdim256_fp16_split_sm80_cu_cf07d2ef_45974cuda3std3__474_GLOBAL__N__fe87a6e7_36_flash_fwd_hdim256_fp16_split_sm80_cu_cf07d2ef_45976ignoreE)
_ZN72_INTERNAL_fe87a6e7_36_flash_fwd_hdim256_fp16_split_sm80_cu_cf07d2ef_45974cuda3std3__474_GLOBAL__N__fe87a6e7_36_flash_fwd_hdim256_fp16_split_sm80_cu_cf07d2ef_45976ignoreE:
	.zero		1
	.type		_ZN72_INTERNAL_fe87a6e7_36_flash_fwd_hdim256_fp16_split_sm80_cu_cf07d2ef_45974cute7productE,@object
	.size		_ZN72_INTERNAL_fe87a6e7_36_flash_fwd_hdim256_fp16_split_sm80_cu_cf07d2ef_45974cute7productE,(_ZN72_INTERNAL_fe87a6e7_36_flash_fwd_hdim256_fp16_split_sm80_cu_cf07d2ef_45974cuda3std3__45__cpo3endE - _ZN72_INTERNAL_fe87a6e7_36_flash_fwd_hdim256_fp16_split_sm80_cu_cf07d2ef_45974cute7productE)
_ZN72_INTERNAL_fe87a6e7_36_flash_fwd_hdim256_fp16_split_sm80_cu_cf07d2ef_45974cute7productE:
	.zero		1
	.type		_ZN72_INTERNAL_fe87a6e7_36_flash_fwd_hdim256_fp16_split_sm80_cu_cf07d2ef_45974cuda3std3__45__cpo3endE,@object
	.size		_ZN72_INTERNAL_fe87a6e7_36_flash_fwd_hdim256_fp16_split_sm80_cu_cf07d2ef_45974cuda3std3__45__cpo3endE,(_ZN72_INTERNAL_fe87a6e7_36_flash_fwd_hdim256_fp16_split_sm80_cu_cf07d2ef_45974cuda3std3__419piecewise_constructE - _ZN72_INTERNAL_fe87a6e7_36_flash_fwd_hdim256_fp16_split_sm80_cu_cf07d2ef_45974cuda3std3__45__cpo3endE)
_ZN72_INTERNAL_fe87a6e7_36_flash_fwd_hdim256_fp16_split_sm80_cu_cf07d2ef_45974cuda3std3__45__cpo3endE:
	.zero		1
	.type		_ZN72_INTERNAL_fe87a6e7_36_flash_fwd_hdim256_fp16_split_sm80_cu_cf07d2ef_45974cuda3std3__419piecewise_constructE,@object
	.size		_ZN72_INTERNAL_fe87a6e7_36_flash_fwd_hdim256_fp16_split_sm80_cu_cf07d2ef_45974cuda3std3__419piecewise_constructE,(_ZN72_INTERNAL_fe87a6e7_36_flash_fwd_hdim256_fp16_split_sm80_cu_cf07d2ef_45974cuda3std3__45__cpo4cendE - _ZN72_INTERNAL_fe87a6e7_36_flash_fwd_hdim256_fp16_split_sm80_cu_cf07d2ef_45974cuda3std3__419piecewise_constructE)
_ZN72_INTERNAL_fe87a6e7_36_flash_fwd_hdim256_fp16_split_sm80_cu_cf07d2ef_45974cuda3std3__419piecewise_constructE:
	.zero		1
	.type		_ZN72_INTERNAL_fe87a6e7_36_flash_fwd_hdim256_fp16_split_sm80_cu_cf07d2ef_45974cuda3std3__45__cpo4cendE,@object
	.size		_ZN72_INTERNAL_fe87a6e7_36_flash_fwd_hdim256_fp16_split_sm80_cu_cf07d2ef_45974cuda3std3__45__cpo4cendE,(_ZN72_INTERNAL_fe87a6e7_36_flash_fwd_hdim256_fp16_split_sm80_cu_cf07d2ef_45974cuda3std6ranges3__45__cpo4swapE - _ZN72_INTERNAL_fe87a6e7_36_flash_fwd_hdim256_fp16_split_sm80_cu_cf07d2ef_45974cuda3std3__45__cpo4cendE)
_ZN72_INTERNAL_fe87a6e7_36_flash_fwd_hdim256_fp16_split_sm80_cu_cf07d2ef_45974cuda3std3__45__cpo4cendE:
	.zero		1
	.type		_ZN72_INTERNAL_fe87a6e7_36_flash_fwd_hdim256_fp16_split_sm80_cu_cf07d2ef_45974cuda3std6ranges3__45__cpo4swapE,@object
	.size		_ZN72_INTERNAL_fe87a6e7_36_flash_fwd_hdim256_fp16_split_sm80_cu_cf07d2ef_45974cuda3std6ranges3__45__cpo4swapE,(.L_7 - _ZN72_INTERNAL_fe87a6e7_36_flash_fwd_hdim256_fp16_split_sm80_cu_cf07d2ef_45974cuda3std6ranges3__45__cpo4swapE)
_ZN72_INTERNAL_fe87a6e7_36_flash_fwd_hdim256_fp16_split_sm80_cu_cf07d2ef_45974cuda3std6ranges3__45__cpo4swapE:
	.zero		1
.L_7:


//--------------------- .nv.constant0._ZN7cutlass13device_kernelIN5flash19enable_sm80_to_sm89INS1_16FlashAttnFwdSm80INS1_25CollectiveMainloopFwdSm80ILi8ELi1ELb1EN4cute5tupleIJNS5_1CILi128EEENS7_ILi64EEENS7_ILi256EEEEEELi256ENS_6half_tEfNS_4arch4Sm80ELb0ELb0ELb0ELb0ELb0ELb0ELb1ELb1EEENS1_21CollectiveEpilogueFwdINS6_IJS8_SA_S9_EEENS6_IJNS7_ILi1EEESI_SI_EEESC_SE_Li256ELb0ELb1ELb1ELb0EEENS1_19SingleTileSchedulerILb0ELb1ELb1ELi128EEEEEEEEEvNT_6ParamsE --------------------------
	.section	.nv.constant0._ZN7cutlass13device_kernelIN5flash19enable_sm80_to_sm89INS1_16FlashAttnFwdSm80INS1_25CollectiveMainloopFwdSm80ILi8ELi1ELb1EN4cute5tupleIJNS5_1CILi128EEENS7_ILi64EEENS7_ILi256EEEEEELi256ENS_6half_tEfNS_4arch4Sm80ELb0ELb0ELb0ELb0ELb0ELb0ELb1ELb1EEENS1_21CollectiveEpilogueFwdINS6_IJS8_SA_S9_EEENS6_IJNS7_ILi1EEESI_SI_EEESC_SE_Li256ELb0ELb1ELb1ELb0EEENS1_19SingleTileSchedulerILb0ELb1ELb1ELi128EEEEEEEEEvNT_6ParamsE,"a",@progbits
	.sectionflags	@""
	.align	4
.nv.constant0._ZN7cutlass13device_kernelIN5flash19enable_sm80_to_sm89INS1_16FlashAttnFwdSm80INS1_25CollectiveMainloopFwdSm80ILi8ELi1ELb1EN4cute5tupleIJNS5_1CILi128EEENS7_ILi64EEENS7_ILi256EEEEEELi256ENS_6half_tEfNS_4arch4Sm80ELb0ELb0ELb0ELb0ELb0ELb0ELb1ELb1EEENS1_21CollectiveEpilogueFwdINS6_IJS8_SA_S9_EEENS6_IJNS7_ILi1EEESI_SI_EEESC_SE_Li256ELb0ELb1ELb1ELb0EEENS1_19SingleTileSchedulerILb0ELb1ELb1ELi128EEEEEEEEEvNT_6ParamsE:
	.zero		1576


//--------------------- .nv.constant0._ZN7cutlass13device_kernelIN5flash19enable_sm80_to_sm89INS1_16FlashAttnFwdSm80INS1_25CollectiveMainloopFwdSm80ILi8ELi1ELb1EN4cute5tupleIJNS5_1CILi128EEENS7_ILi48EEENS7_ILi256EEEEEELi256ENS_6half_tEfNS_4arch4Sm80ELb0ELb0ELb0ELb1ELb0ELb0ELb1ELb1EEENS1_21CollectiveEpilogueFwdINS6_IJS8_SA_S9_EEENS6_IJNS7_ILi1EEESI_SI_EEESC_SE_Li256ELb1ELb1ELb1ELb0EEENS1_36VarlenDynamicPersistentTileSchedulerILi128ELi48ELi256ELi256ELb1ELb1ELb0ELb0ELb1ELb1EEEEEEEEEvNT_6ParamsE --------------------------
	.section	.nv.constant0._ZN7cutlass13device_kernelIN5flash19enable_sm80_to_sm89INS1_16FlashAttnFwdSm80INS1_25CollectiveMainloopFwdSm80ILi8ELi1ELb1EN4cute5tupleIJNS5_1CILi128EEENS7_ILi48EEENS7_ILi256EEEEEELi256ENS_6half_tEfNS_4arch4Sm80ELb0ELb0ELb0ELb1ELb0ELb0ELb1ELb1EEENS1_21CollectiveEpilogueFwdINS6_IJS8_SA_S9_EEENS6_IJNS7_ILi1EEESI_SI_EEESC_SE_Li256ELb1ELb1ELb1ELb0EEENS1_36VarlenDynamicPersistentTileSchedulerILi128ELi48ELi256ELi256ELb1ELb1ELb0ELb0ELb1ELb1EEEEEEEEEvNT_6ParamsE,"a",@progbits
	.sectionflags	@""
	.align	4
.nv.constant0._ZN7cutlass13device_kernelIN5flash19enable_sm80_to_sm89INS1_16FlashAttnFwdSm80INS1_25CollectiveMainloopFwdSm80ILi8ELi1ELb1EN4cute5tupleIJNS5_1CILi128EEENS7_ILi48EEENS7_ILi256EEEEEELi256ENS_6half_tEfNS_4arch4Sm80ELb0ELb0ELb0ELb1ELb0ELb0ELb1ELb1EEENS1_21CollectiveEpilogueFwdINS6_IJS8_SA_S9_EEENS6_IJNS7_ILi1EEESI_SI_EEESC_SE_Li256ELb1ELb1ELb1ELb0EEENS1_36VarlenDynamicPersistentTileSchedulerILi128ELi48ELi256ELi256ELb1ELb1ELb0ELb0ELb1ELb1EEEEEEEEEvNT_6ParamsE:
	.zero		1608


//--------------------- .nv.constant0._ZN7cutlass13device_kernelIN5flash19enable_sm80_to_sm89INS1_16FlashAttnFwdSm80INS1_25CollectiveMainloopFwdSm80ILi8ELi1ELb0EN4cute5tupleIJNS5_1CILi128EEENS7_ILi32EEENS7_ILi256EEEEEELi256ENS_6half_tEfNS_4arch4Sm80ELb0ELb0ELb0ELb1ELb0ELb1ELb1ELb1EEENS1_21CollectiveEpilogueFwdINS6_IJS8_SA_S9_EEENS6_IJNS7_ILi1EEESI_SI_EEESC_SE_Li256ELb1ELb1ELb1ELb0EEENS1_36VarlenDynamicPersistentTileSchedulerILi128ELi32ELi256ELi256ELb1ELb1ELb0ELb0ELb1ELb1EEEEEEEEEvNT_6ParamsE --------------------------
	.section	.nv.constant0._ZN7cutlass13device_kernelIN5flash19enable_sm80_to_sm89INS1_16FlashAttnFwdSm80INS1_25CollectiveMainloopFwdSm80ILi8ELi1ELb0EN4cute5tupleIJNS5_1CILi128EEENS7_ILi32EEENS7_ILi256EEEEEELi256ENS_6half_tEfNS_4arch4Sm80ELb0ELb0ELb0ELb1ELb0ELb1ELb1ELb1EEENS1_21CollectiveEpilogueFwdINS6_IJS8_SA_S9_EEENS6_IJNS7_ILi1EEESI_SI_EEESC_SE_Li256ELb1ELb1ELb1ELb0EEENS1_36VarlenDynamicPersistentTileSchedulerILi128ELi32ELi256ELi256ELb1ELb1ELb0ELb0ELb1ELb1EEEEEEEEEvNT_6ParamsE,"a",@progbits
	.sectionflags	@""
	.align	4
.nv.constant0._ZN7cutlass13device_kernelIN5flash19enable_sm80_to_sm89INS1_16FlashAttnFwdSm80INS1_25CollectiveMainloopFwdSm80ILi8ELi1ELb0EN4cute5tupleIJNS5_1CILi128EEENS7_ILi32EEENS7_ILi256EEEEEELi256ENS_6half_tEfNS_4arch4Sm80ELb0ELb0ELb0ELb1ELb0ELb1ELb1ELb1EEENS1_21CollectiveEpilogueFwdINS6_IJS8_SA_S9_EEENS6_IJNS7_ILi1EEESI_SI_EEESC_SE_Li256ELb1ELb1ELb1ELb0EEENS1_36VarlenDynamicPersistentTileSchedulerILi128ELi32ELi256ELi256ELb1ELb1ELb0ELb0ELb1ELb1EEEEEEEEEvNT_6ParamsE:
	.zero		1608


//--------------------- .nv.constant0._ZN7cutlass13device_kernelIN5flash19enable_sm80_to_sm89INS1_16FlashAttnFwdSm80INS1_25CollectiveMainloopFwdSm80ILi8ELi1ELb1EN4cute5tupleIJNS5_1CILi128EEENS7_ILi48EEENS7_ILi256EEEEEELi256ENS_6half_tEfNS_4arch4Sm80ELb0ELb1ELb0ELb0ELb0ELb0ELb1ELb1EEENS1_21CollectiveEpilogueFwdINS6_IJS8_SA_S9_EEENS6_IJNS7_ILi1EEESI_SI_EEESC_SE_Li256ELb0ELb1ELb1ELb0EEENS1_19SingleTileSchedulerILb0ELb1ELb1ELi128EEEEEEEEEvNT_6ParamsE --------------------------
	.section	.nv.constant0._ZN7cutlass13device_kernelIN5flash19enable_sm80_to_sm89INS1_16FlashAttnFwdSm80INS1_25CollectiveMainloopFwdSm80ILi8ELi1ELb1EN4cute5tupleIJNS5_1CILi128EEENS7_ILi48EEENS7_ILi256EEEEEELi256ENS_6half_tEfNS_4arch4Sm80ELb0ELb1ELb0ELb0ELb0ELb0ELb1ELb1EEENS1_21CollectiveEpilogueFwdINS6_IJS8_SA_S9_EEENS6_IJNS7_ILi1EEESI_SI_EEESC_SE_Li256ELb0ELb1ELb1ELb0EEENS1_19SingleTileSchedulerILb0ELb1ELb1ELi128EEEEEEEEEvNT_6ParamsE,"a",@progbits
	.sectionflags	@""
	.align	4
.nv.constant0._ZN7cutlass13device_kernelIN5flash19enable_sm80_to_sm89INS1_16FlashAttnFwdSm80INS1_25CollectiveMainloopFwdSm80ILi8ELi1ELb1EN4cute5tupleIJNS5_1CILi128EEENS7_ILi48EEENS7_ILi256EEEEEELi256ENS_6half_tEfNS_4arch4Sm80ELb0ELb1ELb0ELb0ELb0ELb0ELb1ELb1EEENS1_21CollectiveEpilogueFwdINS6_IJS8_SA_S9_EEENS6_IJNS7_ILi1EEESI_SI_EEESC_SE_Li256ELb0ELb1ELb1ELb0EEENS1_19SingleTileSchedulerILb0ELb1ELb1ELi128EEEEEEEEEvNT_6ParamsE:
	.zero		1576


//--------------------- .nv.constant0._ZN7cutlass13device_kernelIN5flash19enable_sm80_to_sm89INS1_16FlashAttnFwdSm80INS1_25CollectiveMainloopFwdSm80ILi8ELi1ELb1EN4cute5tupleIJNS5_1CILi128EEENS7_ILi48EEENS7_ILi256EEEEEELi256ENS_6half_tEfNS_4arch4Sm80ELb0ELb1ELb0ELb1ELb0ELb0ELb1ELb1EEENS1_21CollectiveEpilogueFwdINS6_IJS8_SA_S9_EEENS6_IJNS7_ILi1EEESI_SI_EEESC_SE_Li256ELb1ELb1ELb1ELb0EEENS1_36VarlenDynamicPersistentTileSchedulerILi128ELi48ELi256ELi256ELb1ELb1ELb0ELb1ELb0ELb1EEEEEEEEEvNT_6ParamsE --------------------------
	.section	.nv.constant0._ZN7cutlass13device_kernelIN5flash19enable_sm80_to_sm89INS1_16FlashAttnFwdSm80INS1_25CollectiveMainloopFwdSm80ILi8ELi1ELb1EN4cute5tupleIJNS5_1CILi128EEENS7_ILi48EEENS7_ILi256EEEEEELi256ENS_6half_tEfNS_4arch4Sm80ELb0ELb1ELb0ELb1ELb0ELb0ELb1ELb1EEENS1_21CollectiveEpilogueFwdINS6_IJS8_SA_S9_EEENS6_IJNS7_ILi1EEESI_SI_EEESC_SE_Li256ELb1ELb1ELb1ELb0EEENS1_36VarlenDynamicPersistentTileSchedulerILi128ELi48ELi256ELi256ELb1ELb1ELb0ELb1ELb0ELb1EEEEEEEEEvNT_6ParamsE,"a",@progbits
	.sectionflags	@""
	.align	4
.nv.constant0._ZN7cutlass13device_kernelIN5flash19enable_sm80_to_sm89INS1_16FlashAttnFwdSm80INS1_25CollectiveMainloopFwdSm80ILi8ELi1ELb1EN4cute5tupleIJNS5_1CILi128EEENS7_ILi48EEENS7_ILi256EEEEEELi256ENS_6half_tEfNS_4arch4Sm80ELb0ELb1ELb0ELb1ELb0ELb0ELb1ELb1EEENS1_21CollectiveEpilogueFwdINS6_IJS8_SA_S9_EEENS6_IJNS7_ILi1EEESI_SI_EEESC_SE_Li256ELb1ELb1ELb1ELb0EEENS1_36VarlenDynamicPersistentTileSchedulerILi128ELi48ELi256ELi256ELb1ELb1ELb0ELb1ELb0ELb1EEEEEEEEEvNT_6ParamsE:
	.zero		1608


//--------------------- .nv.constant0._ZN7cutlass13device_kernelIN5flash19enable_sm80_to_sm89INS1_16FlashAttnFwdSm80INS1_25CollectiveMainloopFwdSm80ILi8ELi1ELb0EN4cute5tupleIJNS5_1CILi128EEENS7_ILi32EEENS7_ILi256EEEEEELi256ENS_6half_tEfNS_4arch4Sm80ELb0ELb1ELb0ELb1ELb0ELb1ELb1ELb1EEENS1_21CollectiveEpilogueFwdINS6_IJS8_SA_S9_EEENS6_IJNS7_ILi1EEESI_SI_EEESC_SE_Li256ELb1ELb1ELb1ELb0EEENS1_36VarlenDynamicPersistentTileSchedulerILi128ELi32ELi256ELi256ELb1ELb1ELb0ELb1ELb0ELb1EEEEEEEEEvNT_6ParamsE --------------------------
	.section	.nv.constant0._ZN7cutlass13device_kernelIN5flash19enable_sm80_to_sm89INS1_16FlashAttnFwdSm80INS1_25CollectiveMainloopFwdSm80ILi8ELi1ELb0EN4cute5tupleIJNS5_1CILi128EEENS7_ILi32EEENS7_ILi256EEEEEELi256ENS_6half_tEfNS_4arch4Sm80ELb0ELb1ELb0ELb1ELb0ELb1ELb1ELb1EEENS1_21CollectiveEpilogueFwdINS6_IJS8_SA_S9_EEENS6_IJNS7_ILi1EEESI_SI_EEESC_SE_Li256ELb1ELb1ELb1ELb0EEENS1_36VarlenDynamicPersistentTileSchedulerILi128ELi32ELi256ELi256ELb1ELb1ELb0ELb1ELb0ELb1EEEEEEEEEvNT_6ParamsE,"a",@progbits
	.sectionflags	@""
	.align	4
.nv.constant0._ZN7cutlass13device_kernelIN5flash19enable_sm80_to_sm89INS1_16FlashAttnFwdSm80INS1_25CollectiveMainloopFwdSm80ILi8ELi1ELb0EN4cute5tupleIJNS5_1CILi128EEENS7_ILi32EEENS7_ILi256EEEEEELi256ENS_6half_tEfNS_4arch4Sm80ELb0ELb1ELb0ELb1ELb0ELb1ELb1ELb1EEENS1_21CollectiveEpilogueFwdINS6_IJS8_SA_S9_EEENS6_IJNS7_ILi1EEESI_SI_EEESC_SE_Li256ELb1ELb1ELb1ELb0EEENS1_36VarlenDynamicPersistentTileSchedulerILi128ELi32ELi256ELi256ELb1ELb1ELb0ELb1ELb0ELb1EEEEEEEEEvNT_6ParamsE:
	.zero		1608


//--------------------- .nv.constant0._ZN7cutlass13device_kernelIN5flash19enable_sm80_to_sm89INS1_16FlashAttnFwdSm80INS1_25CollectiveMainloopFwdSm80ILi8ELi1ELb1EN4cute5tupleIJNS5_1CILi128EEENS7_ILi64EEENS7_ILi256EEEEEELi256ENS_6half_tEfNS_4arch4Sm80ELb1ELb0ELb0ELb0ELb0ELb0ELb1ELb1EEENS1_21CollectiveEpilogueFwdINS6_IJS8_SA_S9_EEENS6_IJNS7_ILi1EEESI_SI_EEESC_SE_Li256ELb0ELb1ELb1ELb0EEENS1_30DynamicPersistentTileSchedulerILi256ELi256ELb1ELb1ELb0EEEEEEEEEvNT_6ParamsE --------------------------
	.section	.nv.constant0._ZN7cutlass13device_kernelIN5flash19enable_sm80_to_sm89INS1_16FlashAttnFwdSm80INS1_25CollectiveMainloopFwdSm80ILi8ELi1ELb1EN4cute5tupleIJNS5_1CILi128EEENS7_ILi64EEENS7_ILi256EEEEEELi256ENS_6half_tEfNS_4arch4Sm80ELb1ELb0ELb0ELb0ELb0ELb0ELb1ELb1EEENS1_21CollectiveEpilogueFwdINS6_IJS8_SA_S9_EEENS6_IJNS7_ILi1EEESI_SI_EEESC_SE_Li256ELb0ELb1ELb1ELb0EEENS1_30DynamicPersistentTileSchedulerILi256ELi256ELb1ELb1ELb0EEEEEEEEEvNT_6ParamsE,"a",@progbits
	.sectionflags	@""
	.align	4
.nv.constant0._ZN7cutlass13device_kernelIN5flash19enable_sm80_to_sm89INS1_16FlashAttnFwdSm80INS1_25CollectiveMainloopFwdSm80ILi8ELi1ELb1EN4cute5tupleIJNS5_1CILi128EEENS7_ILi64EEENS7_ILi256EEEEEELi256ENS_6half_tEfNS_4arch4Sm80ELb1ELb0ELb0ELb0ELb0ELb0ELb1ELb1EEENS1_21CollectiveEpilogueFwdINS6_IJS8_SA_S9_EEENS6_IJNS7_ILi1EEESI_SI_EEESC_SE_Li256ELb0ELb1ELb1ELb0EEENS1_30DynamicPersistentTileSchedulerILi256ELi256ELb1ELb1ELb0EEEEEEEEEvNT_6ParamsE:
	.zero		1592


//--------------------- .nv.constant0._ZN7cutlass13device_kernelIN5flash19enable_sm80_to_sm89INS1_16FlashAttnFwdSm80INS1_25CollectiveMainloopFwdSm80ILi8ELi1ELb1EN4cute5tupleIJNS5_1CILi128EEENS7_ILi48EEENS7_ILi256EEEEEELi256ENS_6half_tEfNS_4arch4Sm80ELb1ELb0ELb0ELb1ELb0ELb0ELb1ELb1EEENS1_21CollectiveEpilogueFwdINS6_IJS8_SA_S9_EEENS6_IJNS7_ILi1EEESI_SI_EEESC_SE_Li256ELb1ELb1ELb1ELb0EEENS1_36VarlenDynamicPersistentTileSchedulerILi128ELi48ELi256ELi256ELb1ELb1ELb0ELb1ELb1ELb1EEEEEEEEEvNT_6ParamsE --------------------------
	.section	.nv.constant0._ZN7cutlass13device_kernelIN5flash19enable_sm80_to_sm89INS1_16FlashAttnFwdSm80INS1_25CollectiveMainloopFwdSm80ILi8ELi1ELb1EN4cute5tupleIJNS5_1CILi128EEENS7_ILi48EEENS7_ILi256EEEEEELi256ENS_6half_tEfNS_4arch4Sm80ELb1ELb0ELb0ELb1ELb0ELb0ELb1ELb1EEENS1_21CollectiveEpilogueFwdINS6_IJS8_SA_S9_EEENS6_IJNS7_ILi1EEESI_SI_EEESC_SE_Li256ELb1ELb1ELb1ELb0EEENS1_36VarlenDynamicPersistentTileSchedulerILi128ELi48ELi256ELi256ELb1ELb1ELb0ELb1ELb1ELb1EEEEEEEEEvNT_6ParamsE,"a",@progbits
	.sectionflags	@""
	.align	4
.nv.constant0._ZN7cutlass13device_kernelIN5flash19enable_sm80_to_sm89INS1_16FlashAttnFwdSm80INS1_25CollectiveMainloopFwdSm80ILi8ELi1ELb1EN4cute5tupleIJNS5_1CILi128EEENS7_ILi48EEENS7_ILi256EEEEEELi256ENS_6half_tEfNS_4arch4Sm80ELb1ELb0ELb0ELb1ELb0ELb0ELb1ELb1EEENS1_21CollectiveEpilogueFwdINS6_IJS8_SA_S9_EEENS6_IJNS7_ILi1EEESI_SI_EEESC_SE_Li256ELb1ELb1ELb1ELb0EEENS1_36VarlenDynamicPersistentTileSchedulerILi128ELi48ELi256ELi256ELb1ELb1ELb0ELb1ELb1ELb1EEEEEEEEEvNT_6ParamsE:
	.zero		1608


//--------------------- .nv.constant0._ZN7cutlass13device_kernelIN5flash19enable_sm80_to_sm89INS1_16FlashAttnFwdSm80INS1_25CollectiveMainloopFwdSm80ILi8ELi1ELb0EN4cute5tupleIJNS5_1CILi128EEENS7_ILi32EEENS7_ILi256EEEEEELi256ENS_6half_tEfNS_4arch4Sm80ELb1ELb0ELb0ELb1ELb0ELb1ELb1ELb1EEENS1_21CollectiveEpilogueFwdINS6_IJS8_SA_S9_EEENS6_IJNS7_ILi1EEESI_SI_EEESC_SE_Li256ELb1ELb1ELb1ELb0EEENS1_36VarlenDynamicPersistentTileSchedulerILi128ELi32ELi256ELi256ELb1ELb1ELb0ELb1ELb1ELb1EEEEEEEEEvNT_6ParamsE --------------------------
	.section	.nv.constant0._ZN7cutlass13device_kernelIN5flash19enable_sm80_to_sm89INS1_16FlashAttnFwdSm80INS1_25CollectiveMainloopFwdSm80ILi8ELi1ELb0EN4cute5tupleIJNS5_1CILi128EEENS7_ILi32EEENS7_ILi256EEEEEELi256ENS_6half_tEfNS_4arch4Sm80ELb1ELb0ELb0ELb1ELb0ELb1ELb1ELb1EEENS1_21CollectiveEpilogueFwdINS6_IJS8_SA_S9_EEENS6_IJNS7_ILi1EEESI_SI_EEESC_SE_Li256ELb1ELb1ELb1ELb0EEENS1_36VarlenDynamicPersistentTileSchedulerILi128ELi32ELi256ELi256ELb1ELb1ELb0ELb1ELb1ELb1EEEEEEEEEvNT_6ParamsE,"a",@progbits
	.sectionflags	@""
	.align	4
.nv.constant0._ZN7cutlass13device_kernelIN5flash19enable_sm80_to_sm89INS1_16FlashAttnFwdSm80INS1_25CollectiveMainloopFwdSm80ILi8ELi1ELb0EN4cute5tupleIJNS5_1CILi128EEENS7_ILi32EEENS7_ILi256EEEEEELi256ENS_6half_tEfNS_4arch4Sm80ELb1ELb0ELb0ELb1ELb0ELb1ELb1ELb1EEENS1_21CollectiveEpilogueFwdINS6_IJS8_SA_S9_EEENS6_IJNS7_ILi1EEESI_SI_EEESC_SE_Li256ELb1ELb1ELb1ELb0EEENS1_36VarlenDynamicPersistentTileSchedulerILi128ELi32ELi256ELi256ELb1ELb1ELb0ELb1ELb1ELb1EEEEEEEEEvNT_6ParamsE:
	.zero		1608


//--------------------- .nv.constant0._ZN7cutlass13device_kernelIN5flash19enable_sm80_to_sm89INS1_16FlashAttnFwdSm80INS1_25CollectiveMainloopFwdSm80ILi8ELi1ELb0EN4cute5tupleIJNS5_1CILi128EEENS7_ILi96EEENS7_ILi256EEEEEELi256ENS_6half_tEfNS_4arch4Sm80ELb0ELb0ELb0ELb0ELb0ELb0ELb1ELb1EEENS1_21CollectiveEpilogueFwdINS6_IJS8_SA_S9_EEENS6_IJNS7_ILi1EEESI_SI_EEESC_SE_Li256ELb0ELb1ELb1ELb0EEENS1_19SingleTileSchedulerILb0ELb1ELb1ELi128EEEEEEEEEvNT_6ParamsE --------------------------
	.section	.nv.constant0._ZN7cutlass13device_kernelIN5flash19enable_sm80_to_sm89INS1_16FlashAttnFwdSm80INS1_25CollectiveMainloopFwdSm80ILi8ELi1ELb0EN4cute5tupleIJNS5_1CILi128EEENS7_ILi96EEENS7_ILi256EEEEEELi256ENS_6half_tEfNS_4arch4Sm80ELb0ELb0ELb0ELb0ELb0ELb0ELb1ELb1EEENS1_21CollectiveEpilogueFwdINS6_IJS8_SA_S9_EEENS6_IJNS7_ILi1EEESI_SI_EEESC_SE_Li256ELb0ELb1ELb1ELb0EEENS1_19SingleTileSchedulerILb0ELb1ELb1ELi128EEEEEEEEEvNT_6ParamsE,"a",@progbits
	.sectionflags	@""
	.align	4
.nv.constant0._ZN7cutlass13device_kernelIN5flash19enable_sm80_to_sm89INS1_16FlashAttnFwdSm80INS1_25CollectiveMainloopFwdSm80ILi8ELi1ELb0EN4cute5tupleIJNS5_1CILi128EEENS7_ILi96EEENS7_ILi256EEEEEELi256ENS_6half_tEfNS_4arch4Sm80ELb0ELb0ELb0ELb0ELb0ELb0ELb1ELb1EEENS1_21CollectiveEpilogueFwdINS6_IJS8_SA_S9_EEENS6_IJNS7_ILi1EEESI_SI_EEESC_SE_Li256ELb0ELb1ELb1ELb0EEENS1_19SingleTileSchedulerILb0ELb1ELb1ELi128EEEEEEEEEvNT_6ParamsE:
	.zero		1576


//--------------------- .nv.constant0._ZN7cutlass13device_kernelIN5flash19enable_sm80_to_sm89INS1_16FlashAttnFwdSm80INS1_25CollectiveMainloopFwdSm80ILi8ELi1ELb0EN4cute5tupleIJNS5_1CILi128EEENS7_ILi64EEENS7_ILi256EEEEEELi256ENS_6half_tEfNS_4arch4Sm80ELb0ELb0ELb0ELb1ELb0ELb0ELb1ELb1EEENS1_21CollectiveEpilogueFwdINS6_IJS8_SA_S9_EEENS6_IJNS7_ILi1EEESI_SI_EEESC_SE_Li256ELb1ELb1ELb1ELb0EEENS1_36VarlenDynamicPersistentTileSchedulerILi128ELi64ELi256ELi256ELb1ELb1ELb0ELb0ELb1ELb1EEEEEEEEEvNT_6ParamsE --------------------------
	.section	.nv.constant0._ZN7cutlass13device_kernelIN5flash19enable_sm80_to_sm89INS1_16FlashAttnFwdSm80INS1_25CollectiveMainloopFwdSm80ILi8ELi1ELb0EN4cute5tupleIJNS5_1CILi128EEENS7_ILi64EEENS7_ILi256EEEEEELi256ENS_6half_tEfNS_4arch4Sm80ELb0ELb0ELb0ELb1ELb0ELb0ELb1ELb1EEENS1_21CollectiveEpilogueFwdINS6_IJS8_SA_S9_EEENS6_IJNS7_ILi1EEESI_SI_EEESC_SE_Li256ELb1ELb1ELb1ELb0EEENS1_36VarlenDynamicPersistentTileSchedulerILi128ELi64ELi256ELi256ELb1ELb1ELb0ELb0ELb1ELb1EEEEEEEEEvNT_6ParamsE,"a",@progbits
	.sectionflags	@""
	.align	4
.nv.constant0._ZN7cutlass13device_kernelIN5flash19enable_sm80_to_sm89INS1_16FlashAttnFwdSm80INS1_25CollectiveMainloopFwdSm80ILi8ELi1ELb0EN4cute5tupleIJNS5_1CILi128EEENS7_ILi64EEENS7_ILi256EEEEEELi256ENS_6half_tEfNS_4arch4Sm80ELb0ELb0ELb0ELb1ELb0ELb0ELb1ELb1EEENS1_21CollectiveEpilogueFwdINS6_IJS8_SA_S9_EEENS6_IJNS7_ILi1EEESI_SI_EEESC_SE_Li256ELb1ELb1ELb1ELb0EEENS1_36VarlenDynamicPersistentTileSchedulerILi128ELi64ELi256ELi256ELb1ELb1ELb0ELb0ELb1ELb1EEEEEEEEEvNT_6ParamsE:
	.zero		1608


//--------------------- .nv.constant0._ZN7cutlass13device_kernelIN5flash19enable_sm80_to_sm89INS1_16FlashAttnFwdSm80INS1_25CollectiveMainloopFwdSm80ILi8ELi1ELb0EN4cute5tupleIJNS5_1CILi128EEENS7_ILi48EEENS7_ILi256EEEEEELi256ENS_6half_tEfNS_4arch4Sm80ELb0ELb0ELb0ELb1ELb0ELb1ELb1ELb1EEENS1_21CollectiveEpilogueFwdINS6_IJS8_SA_S9_EEENS6_IJNS7_ILi1EEESI_SI_EEESC_SE_Li256ELb1ELb1ELb1ELb0EEENS1_36VarlenDynamicPersistentTileSchedulerILi128ELi48ELi256ELi256ELb1ELb1ELb0ELb0ELb1ELb1EEEEEEEEEvNT_6ParamsE --------------------------
	.section	.nv.constant0._ZN7cutlass13device_kernelIN5flash19enable_sm80_to_sm89INS1_16FlashAttnFwdSm80INS1_25CollectiveMainloopFwdSm80ILi8ELi1ELb0EN4cute5tupleIJNS5_1CILi128EEENS7_ILi48EEENS7_ILi256EEEEEELi256ENS_6half_tEfNS_4arch4Sm80ELb0ELb0ELb0ELb1ELb0ELb1ELb1ELb1EEENS1_21CollectiveEpilogueFwdINS6_IJS8_SA_S9_EEENS6_IJNS7_ILi1EEESI_SI_EEESC_SE_Li256ELb1ELb1ELb1ELb0EEENS1_36VarlenDynamicPersistentTileSchedulerILi128ELi48ELi256ELi256ELb1ELb1ELb0ELb0ELb1ELb1EEEEEEEEEvNT_6ParamsE,"a",@progbits
	.sectionflags	@""
	.align	4
.nv.constant0._ZN7cutlass13device_kernelIN5flash19enable_sm80_to_sm89INS1_16FlashAttnFwdSm80INS1_25CollectiveMainloopFwdSm80ILi8ELi1ELb0EN4cute5tupleIJNS5_1CILi128EEENS7_ILi48EEENS7_ILi256EEEEEELi256ENS_6half_tEfNS_4arch4Sm80ELb0ELb0ELb0ELb1ELb0ELb1ELb1ELb1EEENS1_21CollectiveEpilogueFwdINS6_IJS8_SA_S9_EEENS6_IJNS7_ILi1EEESI_SI_EEESC_SE_Li256ELb1ELb1ELb1ELb0EEENS1_36VarlenDynamicPersistentTileSchedulerILi128ELi48ELi256ELi256ELb1ELb1ELb0ELb0ELb1ELb1EEEEEEEEEvNT_6ParamsE:
	.zero		1608


//--------------------- .nv.constant0._ZN7cutlass13device_kernelIN5flash19enable_sm80_to_sm89INS1_16FlashAttnFwdSm80INS1_25CollectiveMainloopFwdSm80ILi8ELi1ELb0EN4cute5tupleIJNS5_1CILi128EEENS7_ILi64EEENS7_ILi256EEEEEELi256ENS_6half_tEfNS_4arch4Sm80ELb0ELb1ELb0ELb0ELb0ELb0ELb1ELb1EEENS1_21CollectiveEpilogueFwdINS6_IJS8_SA_S9_EEENS6_IJNS7_ILi1EEESI_SI_EEESC_SE_Li256ELb0ELb1ELb1ELb0EEENS1_19SingleTileSchedulerILb0ELb1ELb1ELi128EEEEEEEEEvNT_6ParamsE --------------------------
	.section	.nv.constant0._ZN7cutlass13device_kernelIN5flash19enable_sm80_to_sm89INS1_16FlashAttnFwdSm80INS1_25CollectiveMainloopFwdSm80ILi8ELi1ELb0EN4cute5tupleIJNS5_1CILi128EEENS7_ILi64EEENS7_ILi256EEEEEELi256ENS_6half_tEfNS_4arch4Sm80ELb0ELb1ELb0ELb0ELb0ELb0ELb1ELb1EEENS1_21CollectiveEpilogueFwdINS6_IJS8_SA_S9_EEENS6_IJNS7_ILi1EEESI_SI_EEESC_SE_Li256ELb0ELb1ELb1ELb0EEENS1_19SingleTileSchedulerILb0ELb1ELb1ELi128EEEEEEEEEvNT_6ParamsE,"a",@progbits
	.sectionflags	@""
	.align	4
.nv.constant0._ZN7cutlass13device_kernelIN5flash19enable_sm80_to_sm89INS1_16FlashAttnFwdSm80INS1_25CollectiveMainloopFwdSm80ILi8ELi1ELb0EN4cute5tupleIJNS5_1CILi128EEENS7_ILi64EEENS7_ILi256EEEEEELi256ENS_6half_tEfNS_4arch4Sm80ELb0ELb1ELb0ELb0ELb0ELb0ELb1ELb1EEENS1_21CollectiveEpilogueFwdINS6_IJS8_SA_S9_EEENS6_IJNS7_ILi1EEESI_SI_EEESC_SE_Li256ELb0ELb1ELb1ELb0EEENS1_19SingleTileSchedulerILb0ELb1ELb1ELi128EEEEEEEEEvNT_6ParamsE:
	.zero		1576


//--------------------- .nv.constant0._ZN7cutlass13device_kernelIN5flash19enable_sm80_to_sm89INS1_16FlashAttnFwdSm80INS1_25CollectiveMainloopFwdSm80ILi8ELi1ELb0EN4cute5tupleIJNS5_1CILi128EEENS7_ILi64EEENS7_ILi256EEEEEELi256ENS_6half_tEfNS_4arch4Sm80ELb0ELb1ELb0ELb1ELb0ELb0ELb1ELb1EEENS1_21CollectiveEpilogueFwdINS6_IJS8_SA_S9_EEENS6_IJNS7_ILi1EEESI_SI_EEESC_SE_Li256ELb1ELb1ELb1ELb0EEENS1_36VarlenDynamicPersistentTileSchedulerILi128ELi64ELi256ELi256ELb1ELb1ELb0ELb1ELb0ELb1EEEEEEEEEvNT_6ParamsE --------------------------
	.section	.nv.constant0._ZN7cutlass13device_kernelIN5flash19enable_sm80_to_sm89INS1_16FlashAttnFwdSm80INS1_25CollectiveMainloopFwdSm80ILi8ELi1ELb0EN4cute5tupleIJNS5_1CILi128EEENS7_ILi64EEENS7_ILi256EEEEEELi256ENS_6half_tEfNS_4arch4Sm80ELb0ELb1ELb0ELb1ELb0ELb0ELb1ELb1EEENS1_21CollectiveEpilogueFwdINS6_IJS8_SA_S9_EEENS6_IJNS7_ILi1EEESI_SI_EEESC_SE_Li256ELb1ELb1ELb1ELb0EEENS1_36VarlenDynamicPersistentTileSchedulerILi128ELi64ELi256ELi256ELb1ELb1ELb0ELb1ELb0ELb1EEEEEEEEEvNT_6ParamsE,"a",@progbits
	.sectionflags	@""
	.align	4
.nv.constant0._ZN7cutlass13device_kernelIN5flash19enable_sm80_to_sm89INS1_16FlashAttnFwdSm80INS1_25CollectiveMainloopFwdSm80ILi8ELi1ELb0EN4cute5tupleIJNS5_1CILi128EEENS7_ILi64EEENS7_ILi256EEEEEELi256ENS_6half_tEfNS_4arch4Sm80ELb0ELb1ELb0ELb1ELb0ELb0ELb1ELb1EEENS1_21CollectiveEpilogueFwdINS6_IJS8_SA_S9_EEENS6_IJNS7_ILi1EEESI_SI_EEESC_SE_Li256ELb1ELb1ELb1ELb0EEENS1_36VarlenDynamicPersistentTileSchedulerILi128ELi64ELi256ELi256ELb1ELb1ELb0ELb1ELb0ELb1EEEEEEEEEvNT_6ParamsE:
	.zero		1608


//--------------------- .nv.constant0._ZN7cutlass13device_kernelIN5flash19enable_sm80_to_sm89INS1_16FlashAttnFwdSm80INS1_25CollectiveMainloopFwdSm80ILi8ELi1ELb0EN4cute5tupleIJNS5_1CILi128EEENS7_ILi48EEENS7_ILi256EEEEEELi256ENS_6half_tEfNS_4arch4Sm80ELb0ELb1ELb0ELb1ELb0ELb1ELb1ELb1EEENS1_21CollectiveEpilogueFwdINS6_IJS8_SA_S9_EEENS6_IJNS7_ILi1EEESI_SI_EEESC_SE_Li256ELb1ELb1ELb1ELb0EEENS1_36VarlenDynamicPersistentTileSchedulerILi128ELi48ELi256ELi256ELb1ELb1ELb0ELb1ELb0ELb1EEEEEEEEEvNT_6ParamsE --------------------------
	.section	.nv.constant0._ZN7cutlass13device_kernelIN5flash19enable_sm80_to_sm89INS1_16FlashAttnFwdSm80INS1_25CollectiveMainloopFwdSm80ILi8ELi1ELb0EN4cute5tupleIJNS5_1CILi128EEENS7_ILi48EEENS7_ILi256EEEEEELi256ENS_6half_tEfNS_4arch4Sm80ELb0ELb1ELb0ELb1ELb0ELb1ELb1ELb1EEENS1_21CollectiveEpilogueFwdINS6_IJS8_SA_S9_EEENS6_IJNS7_ILi1EEESI_SI_EEESC_SE_Li256ELb1ELb1ELb1ELb0EEENS1_36VarlenDynamicPersistentTileSchedulerILi128ELi48ELi256ELi256ELb1ELb1ELb0ELb1ELb0ELb1EEEEEEEEEvNT_6ParamsE,"a",@progbits
	.sectionflags	@""
	.align	4
.nv.constant0._ZN7cutlass13device_kernelIN5flash19enable_sm80_to_sm89INS1_16FlashAttnFwdSm80INS1_25CollectiveMainloopFwdSm80ILi8ELi1ELb0EN4cute5tupleIJNS5_1CILi128EEENS7_ILi48EEENS7_ILi256EEEEEELi256ENS_6half_tEfNS_4arch4Sm80ELb0ELb1ELb0ELb1ELb0ELb1ELb1ELb1EEENS1_21CollectiveEpilogueFwdINS6_IJS8_SA_S9_EEENS6_IJNS7_ILi1EEESI_SI_EEESC_SE_Li256ELb1ELb1ELb1ELb0EEENS1_36VarlenDynamicPersistentTileSchedulerILi128ELi48ELi256ELi256ELb1ELb1ELb0ELb1ELb0ELb1EEEEEEEEEvNT_6ParamsE:
	.zero		1608


//--------------------- .nv.constant0._ZN7cutlass13device_kernelIN5flash19enable_sm80_to_sm89INS1_16FlashAttnFwdSm80INS1_25CollectiveMainloopFwdSm80ILi8ELi1ELb0EN4cute5tupleIJNS5_1CILi128EEENS7_ILi96EEENS7_ILi256EEEEEELi256ENS_6half_tEfNS_4arch4Sm80ELb1ELb0ELb0ELb0ELb0ELb0ELb1ELb1EEENS1_21CollectiveEpilogueFwdINS6_IJS8_SA_S9_EEENS6_IJNS7_ILi1EEESI_SI_EEESC_SE_Li256ELb0ELb1ELb1ELb0EEENS1_30DynamicPersistentTileSchedulerILi256ELi256ELb1ELb1ELb0EEEEEEEEEvNT_6ParamsE --------------------------
	.section	.nv.constant0._ZN7cutlass13device_kernelIN5flash19enable_sm80_to_sm89INS1_16FlashAttnFwdSm80INS1_25CollectiveMainloopFwdSm80ILi8ELi1ELb0EN4cute5tupleIJNS5_1CILi128EEENS7_ILi96EEENS7_ILi256EEEEEELi256ENS_6half_tEfNS_4arch4Sm80ELb1ELb0ELb0ELb0ELb0ELb0ELb1ELb1EEENS1_21CollectiveEpilogueFwdINS6_IJS8_SA_S9_EEENS6_IJNS7_ILi1EEESI_SI_EEESC_SE_Li256ELb0ELb1ELb1ELb0EEENS1_30DynamicPersistentTileSchedulerILi256ELi256ELb1ELb1ELb0EEEEEEEEEvNT_6ParamsE,"a",@progbits
	.sectionflags	@""
	.align	4
.nv.constant0._ZN7cutlass13device_kernelIN5flash19enable_sm80_to_sm89INS1_16FlashAttnFwdSm80INS1_25CollectiveMainloopFwdSm80ILi8ELi1ELb0EN4cute5tupleIJNS5_1CILi128EEENS7_ILi96EEENS7_ILi256EEEEEELi256ENS_6half_tEfNS_4arch4Sm80ELb1ELb0ELb0ELb0ELb0ELb0ELb1ELb1EEENS1_21CollectiveEpilogueFwdINS6_IJS8_SA_S9_EEENS6_IJNS7_ILi1EEESI_SI_EEESC_SE_Li256ELb0ELb1ELb1ELb0EEENS1_30DynamicPersistentTileSchedulerILi256ELi256ELb1ELb1ELb0EEEEEEEEEvNT_6ParamsE:
	.zero		1592


//--------------------- .nv.constant0._ZN7cutlass13device_kernelIN5flash19enable_sm80_to_sm89INS1_16FlashAttnFwdSm80INS1_25CollectiveMainloopFwdSm80ILi8ELi1ELb0EN4cute5tupleIJNS5_1CILi128EEENS7_ILi64EEENS7_ILi256EEEEEELi256ENS_6half_tEfNS_4arch4Sm80ELb1ELb0ELb0ELb1ELb0ELb0ELb1ELb1EEENS1_21CollectiveEpilogueFwdINS6_IJS8_SA_S9_EEENS6_IJNS7_ILi1EEESI_SI_EEESC_SE_Li256ELb1ELb1ELb1ELb0EEENS1_36VarlenDynamicPersistentTileSchedulerILi128ELi64ELi256ELi256ELb1ELb1ELb0ELb1ELb1ELb1EEEEEEEEEvNT_6ParamsE --------------------------
	.section	.nv.constant0._ZN7cutlass13device_kernelIN5flash19enable_sm80_to_sm89INS1_16FlashAttnFwdSm80INS1_25CollectiveMainloopFwdSm80ILi8ELi1ELb0EN4cute5tupleIJNS5_1CILi128EEENS7_ILi64EEENS7_ILi256EEEEEELi256ENS_6half_tEfNS_4arch4Sm80ELb1ELb0ELb0ELb1ELb0ELb0ELb1ELb1EEENS1_21CollectiveEpilogueFwdINS6_IJS8_SA_S9_EEENS6_IJNS7_ILi1EEESI_SI_EEESC_SE_Li256ELb1ELb1ELb1ELb0EEENS1_36VarlenDynamicPersistentTileSchedulerILi128ELi64ELi256ELi256ELb1ELb1ELb0ELb1ELb1ELb1EEEEEEEEEvNT_6ParamsE,"a",@progbits
	.sectionflags	@""
	.align	4
.nv.constant0._ZN7cutlass13device_kernelIN5flash19enable_sm80_to_sm89INS1_16FlashAttnFwdSm80INS1_25CollectiveMainloopFwdSm80ILi8ELi1ELb0EN4cute5tupleIJNS5_1CILi128EEENS7_ILi64EEENS7_ILi256EEEEEELi256ENS_6half_tEfNS_4arch4Sm80ELb1ELb0ELb0ELb1ELb0ELb0ELb1ELb1EEENS1_21CollectiveEpilogueFwdINS6_IJS8_SA_S9_EEENS6_IJNS7_ILi1EEESI_SI_EEESC_SE_Li256ELb1ELb1ELb1ELb0EEENS1_36VarlenDynamicPersistentTileSchedulerILi128ELi64ELi256ELi256ELb1ELb1ELb0ELb1ELb1ELb1EEEEEEEEEvNT_6ParamsE:
	.zero		1608


//--------------------- .nv.constant0._ZN7cutlass13device_kernelIN5flash19enable_sm80_to_sm89INS1_16FlashAttnFwdSm80INS1_25CollectiveMainloopFwdSm80ILi8ELi1ELb0EN4cute5tupleIJNS5_1CILi128EEENS7_ILi48EEENS7_ILi256EEEEEELi256ENS_6half_tEfNS_4arch4Sm80ELb1ELb0ELb0ELb1ELb0ELb1ELb1ELb1EEENS1_21CollectiveEpilogueFwdINS6_IJS8_SA_S9_EEENS6_IJNS7_ILi1EEESI_SI_EEESC_SE_Li256ELb1ELb1ELb1ELb0EEENS1_36VarlenDynamicPersistentTileSchedulerILi128ELi48ELi256ELi256ELb1ELb1ELb0ELb1ELb1ELb1EEEEEEEEEvNT_6ParamsE --------------------------
	.section	.nv.constant0._ZN7cutlass13device_kernelIN5flash19enable_sm80_to_sm89INS1_16FlashAttnFwdSm80INS1_25CollectiveMainloopFwdSm80ILi8ELi1ELb0EN4cute5tupleIJNS5_1CILi128EEENS7_ILi48EEENS7_ILi256EEEEEELi256ENS_6half_tEfNS_4arch4Sm80ELb1ELb0ELb0ELb1ELb0ELb1ELb1ELb1EEENS1_21CollectiveEpilogueFwdINS6_IJS8_SA_S9_EEENS6_IJNS7_ILi1EEESI_SI_EEESC_SE_Li256ELb1ELb1ELb1ELb0EEENS1_36VarlenDynamicPersistentTileSchedulerILi128ELi48ELi256ELi256ELb1ELb1ELb0ELb1ELb1ELb1EEEEEEEEEvNT_6ParamsE,"a",@progbits
	.sectionflags	@""
	.align	4
.nv.constant0._ZN7cutlass13device_kernelIN5flash19enable_sm80_to_sm89INS1_16FlashAttnFwdSm80INS1_25CollectiveMainloopFwdSm80ILi8ELi1ELb0EN4cute5tupleIJNS5_1CILi128EEENS7_ILi48EEENS7_ILi256EEEEEELi256ENS_6half_tEfNS_4arch4Sm80ELb1ELb0ELb0ELb1ELb0ELb1ELb1ELb1EEENS1_21CollectiveEpilogueFwdINS6_IJS8_SA_S9_EEENS6_IJNS7_ILi1EEESI_SI_EEESC_SE_Li256ELb1ELb1ELb1ELb0EEENS1_36VarlenDynamicPersistentTileSchedulerILi128ELi48ELi256ELi256ELb1ELb1ELb0ELb1ELb1ELb1EEEEEEEEEvNT_6ParamsE:
	.zero		1608


//--------------------- SYMBOLS --------------------------

	.type		.nv.reservedSmem.offset0,@object
	.size		.nv.reservedSmem.offset0,0x4
